//
// Generated by NVIDIA NVVM Compiler
//
// Compiler Build ID: CL-36424714
// Cuda compilation tools, release 13.0, V13.0.88
// Based on NVVM 20.0.0
//

.version 9.0
.target sm_100
.address_size 64

	// .globl	_Z24kmeans__randomize_kernelP6float3jPjfff
.extern .shared .align 16 .b8 s_means[];

.visible .entry _Z24kmeans__randomize_kernelP6float3jPjfff(
	.param .u64 .ptr .align 1 _Z24kmeans__randomize_kernelP6float3jPjfff_param_0,
	.param .u32 _Z24kmeans__randomize_kernelP6float3jPjfff_param_1,
	.param .u64 .ptr .align 1 _Z24kmeans__randomize_kernelP6float3jPjfff_param_2,
	.param .f32 _Z24kmeans__randomize_kernelP6float3jPjfff_param_3,
	.param .f32 _Z24kmeans__randomize_kernelP6float3jPjfff_param_4,
	.param .f32 _Z24kmeans__randomize_kernelP6float3jPjfff_param_5
)
{
	.reg .pred 	%p<4>;
	.reg .b32 	%r<22>;
	.reg .b32 	%f<13>;
	.reg .b64 	%rd<7>;

	ld.param.u64 	%rd3, [_Z24kmeans__randomize_kernelP6float3jPjfff_param_0];
	ld.param.u32 	%r10, [_Z24kmeans__randomize_kernelP6float3jPjfff_param_1];
	ld.param.u64 	%rd4, [_Z24kmeans__randomize_kernelP6float3jPjfff_param_2];
	ld.param.f32 	%f1, [_Z24kmeans__randomize_kernelP6float3jPjfff_param_3];
	ld.param.f32 	%f2, [_Z24kmeans__randomize_kernelP6float3jPjfff_param_4];
	ld.param.f32 	%f3, [_Z24kmeans__randomize_kernelP6float3jPjfff_param_5];
	cvta.to.global.u64 	%rd1, %rd4;
	mov.u32 	%r11, %ctaid.x;
	mov.u32 	%r1, %ntid.x;
	mov.u32 	%r12, %tid.x;
	mad.lo.s32 	%r2, %r11, %r1, %r12;
	add.s32 	%r13, %r2, 666;
	ld.global.u32 	%r14, [%rd1];
	xor.b32  	%r15, %r14, %r2;
	mul.lo.s32 	%r21, %r15, %r13;
	setp.ge.u32 	%p1, %r2, %r10;
	@%p1 bra 	$L__BB0_3;
	mov.u32 	%r16, %nctaid.x;
	mul.lo.s32 	%r4, %r1, %r16;
	cvta.to.global.u64 	%rd2, %rd3;
	mov.u32 	%r19, %r2;
$L__BB0_2:
	mad.lo.s32 	%r17, %r21, 22695477, 1;
	cvt.rn.f32.u32 	%f4, %r17;
	mul.f32 	%f5, %f1, %f4;
	mul.f32 	%f6, %f5, 0f2F800000;
	mul.wide.u32 	%rd5, %r19, 12;
	add.s64 	%rd6, %rd2, %rd5;
	st.global.f32 	[%rd6], %f6;
	mad.lo.s32 	%r18, %r21, 2133350137, 22695478;
	cvt.rn.f32.u32 	%f7, %r18;
	mul.f32 	%f8, %f2, %f7;
	mul.f32 	%f9, %f8, 0f2F800000;
	st.global.f32 	[%rd6+4], %f9;
	mad.lo.s32 	%r21, %r21, 711188365, -2138921681;
	cvt.rn.f32.u32 	%f10, %r21;
	mul.f32 	%f11, %f3, %f10;
	mul.f32 	%f12, %f11, 0f2F800000;
	st.global.f32 	[%rd6+8], %f12;
	add.s32 	%r19, %r19, %r4;
	setp.lt.u32 	%p2, %r19, %r10;
	@%p2 bra 	$L__BB0_2;
$L__BB0_3:
	setp.ne.s32 	%p3, %r2, 0;
	@%p3 bra 	$L__BB0_5;
	st.global.u32 	[%rd1], %r21;
$L__BB0_5:
	ret;

}
	// .globl	_Z20kmeans__paint_kernelP6float3jfff
.visible .entry _Z20kmeans__paint_kernelP6float3jfff(
	.param .u64 .ptr .align 1 _Z20kmeans__paint_kernelP6float3jfff_param_0,
	.param .u32 _Z20kmeans__paint_kernelP6float3jfff_param_1,
	.param .f32 _Z20kmeans__paint_kernelP6float3jfff_param_2,
	.param .f32 _Z20kmeans__paint_kernelP6float3jfff_param_3,
	.param .f32 _Z20kmeans__paint_kernelP6float3jfff_param_4
)
{
	.reg .pred 	%p<2>;
	.reg .b32 	%r<6>;
	.reg .b32 	%f<4>;
	.reg .b64 	%rd<5>;

	ld.param.u64 	%rd1, [_Z20kmeans__paint_kernelP6float3jfff_param_0];
	ld.param.u32 	%r2, [_Z20kmeans__paint_kernelP6float3jfff_param_1];
	ld.param.f32 	%f1, [_Z20kmeans__paint_kernelP6float3jfff_param_2];
	ld.param.f32 	%f2, [_Z20kmeans__paint_kernelP6float3jfff_param_3];
	ld.param.f32 	%f3, [_Z20kmeans__paint_kernelP6float3jfff_param_4];
	mov.u32 	%r3, %ctaid.x;
	mov.u32 	%r4, %ntid.x;
	mov.u32 	%r5, %tid.x;
	mad.lo.s32 	%r1, %r3, %r4, %r5;
	setp.ge.u32 	%p1, %r1, %r2;
	@%p1 bra 	$L__BB1_2;
	cvta.to.global.u64 	%rd2, %rd1;
	mul.wide.u32 	%rd3, %r1, 12;
	add.s64 	%rd4, %rd2, %rd3;
	st.global.f32 	[%rd4], %f1;
	st.global.f32 	[%rd4+4], %f2;
	st.global.f32 	[%rd4+8], %f3;
$L__BB1_2:
	ret;

}
	// .globl	_Z23kmeans__findbest_kerneljP6float3S0_jPjPf
.visible .entry _Z23kmeans__findbest_kerneljP6float3S0_jPjPf(
	.param .u32 _Z23kmeans__findbest_kerneljP6float3S0_jPjPf_param_0,
	.param .u64 .ptr .align 1 _Z23kmeans__findbest_kerneljP6float3S0_jPjPf_param_1,
	.param .u64 .ptr .align 1 _Z23kmeans__findbest_kerneljP6float3S0_jPjPf_param_2,
	.param .u32 _Z23kmeans__findbest_kerneljP6float3S0_jPjPf_param_3,
	.param .u64 .ptr .align 1 _Z23kmeans__findbest_kerneljP6float3S0_jPjPf_param_4,
	.param .u64 .ptr .align 1 _Z23kmeans__findbest_kerneljP6float3S0_jPjPf_param_5
)
{
	.reg .pred 	%p<27>;
	.reg .b32 	%r<87>;
	.reg .b32 	%f<187>;
	.reg .b64 	%rd<16>;

	ld.param.u32 	%r29, [_Z23kmeans__findbest_kerneljP6float3S0_jPjPf_param_0];
	ld.param.u64 	%rd1, [_Z23kmeans__findbest_kerneljP6float3S0_jPjPf_param_1];
	ld.param.u64 	%rd4, [_Z23kmeans__findbest_kerneljP6float3S0_jPjPf_param_2];
	ld.param.u32 	%r30, [_Z23kmeans__findbest_kerneljP6float3S0_jPjPf_param_3];
	ld.param.u64 	%rd2, [_Z23kmeans__findbest_kerneljP6float3S0_jPjPf_param_4];
	ld.param.u64 	%rd3, [_Z23kmeans__findbest_kerneljP6float3S0_jPjPf_param_5];
	cvta.to.global.u64 	%rd5, %rd4;
	mov.u32 	%r31, %ctaid.x;
	mov.u32 	%r32, %ntid.x;
	mov.u32 	%r1, %tid.x;
	mad.lo.s32 	%r2, %r31, %r32, %r1;
	mul.wide.u32 	%rd6, %r2, 12;
	add.s64 	%rd7, %rd5, %rd6;
	ld.global.f32 	%f1, [%rd7];
	ld.global.f32 	%f2, [%rd7+4];
	ld.global.f32 	%f3, [%rd7+8];
	setp.ge.u32 	%p1, %r2, %r30;
	@%p1 bra 	$L__BB2_17;
	setp.ge.u32 	%p2, %r1, %r29;
	@%p2 bra 	$L__BB2_3;
	mov.u32 	%r33, s_means;
	mad.lo.s32 	%r34, %r1, 12, %r33;
	cvta.to.global.u64 	%rd8, %rd1;
	mul.wide.u32 	%rd9, %r1, 12;
	add.s64 	%rd10, %rd8, %rd9;
	ld.global.f32 	%f17, [%rd10];
	ld.global.f32 	%f18, [%rd10+4];
	ld.global.f32 	%f19, [%rd10+8];
	st.shared.f32 	[%r34], %f17;
	st.shared.f32 	[%r34+4], %f18;
	st.shared.f32 	[%r34+8], %f19;
$L__BB2_3:
	bar.sync 	0;
	.pragma "used_bytes_mask 4095";
	ld.shared.v4.f32 	{%f20, %f21, %f22, %f23}, [s_means];
	sub.f32 	%f24, %f20, %f1;
	sub.f32 	%f25, %f21, %f2;
	sub.f32 	%f26, %f22, %f3;
	mul.f32 	%f27, %f25, %f25;
	fma.rn.f32 	%f28, %f24, %f24, %f27;
	fma.rn.f32 	%f186, %f26, %f26, %f28;
	setp.lt.u32 	%p3, %r29, 2;
	mov.b32 	%r86, 0;
	@%p3 bra 	$L__BB2_16;
	add.s32 	%r3, %r29, -1;
	add.s32 	%r39, %r29, -2;
	and.b32  	%r4, %r3, 7;
	setp.lt.u32 	%p4, %r39, 7;
	mov.b32 	%r86, 0;
	mov.b32 	%r81, 1;
	@%p4 bra 	$L__BB2_8;
	mov.u32 	%r42, s_means;
	add.s32 	%r74, %r42, 48;
	and.b32  	%r5, %r3, -8;
	mov.b32 	%r75, 0;
	mov.u32 	%r86, %r75;
$L__BB2_6:
	.pragma "nounroll";
	add.s32 	%r43, %r75, 1;
	ld.shared.f32 	%f30, [%r74+-36];
	sub.f32 	%f31, %f30, %f1;
	ld.shared.v4.f32 	{%f32, %f33, %f34, %f35}, [%r74+-32];
	sub.f32 	%f36, %f32, %f2;
	sub.f32 	%f37, %f33, %f3;
	mul.f32 	%f38, %f36, %f36;
	fma.rn.f32 	%f39, %f31, %f31, %f38;
	fma.rn.f32 	%f40, %f37, %f37, %f39;
	setp.lt.f32 	%p5, %f40, %f186;
	selp.b32 	%r44, %r43, %r86, %p5;
	selp.f32 	%f41, %f40, %f186, %p5;
	sub.f32 	%f42, %f34, %f1;
	sub.f32 	%f43, %f35, %f2;
	ld.shared.v4.f32 	{%f44, %f45, %f46, %f47}, [%r74+-16];
	sub.f32 	%f48, %f44, %f3;
	mul.f32 	%f49, %f43, %f43;
	fma.rn.f32 	%f50, %f42, %f42, %f49;
	fma.rn.f32 	%f51, %f48, %f48, %f50;
	setp.lt.f32 	%p6, %f51, %f41;
	add.s32 	%r45, %r75, 2;
	selp.b32 	%r46, %r45, %r44, %p6;
	selp.f32 	%f52, %f51, %f41, %p6;
	sub.f32 	%f53, %f45, %f1;
	sub.f32 	%f54, %f46, %f2;
	sub.f32 	%f55, %f47, %f3;
	mul.f32 	%f56, %f54, %f54;
	fma.rn.f32 	%f57, %f53, %f53, %f56;
	fma.rn.f32 	%f58, %f55, %f55, %f57;
	setp.lt.f32 	%p7, %f58, %f52;
	add.s32 	%r47, %r75, 3;
	selp.b32 	%r48, %r47, %r46, %p7;
	selp.f32 	%f59, %f58, %f52, %p7;
	ld.shared.v4.f32 	{%f60, %f61, %f62, %f63}, [%r74];
	sub.f32 	%f64, %f60, %f1;
	sub.f32 	%f65, %f61, %f2;
	sub.f32 	%f66, %f62, %f3;
	mul.f32 	%f67, %f65, %f65;
	fma.rn.f32 	%f68, %f64, %f64, %f67;
	fma.rn.f32 	%f69, %f66, %f66, %f68;
	setp.lt.f32 	%p8, %f69, %f59;
	add.s32 	%r49, %r75, 4;
	selp.b32 	%r50, %r49, %r48, %p8;
	selp.f32 	%f70, %f69, %f59, %p8;
	sub.f32 	%f71, %f63, %f1;
	ld.shared.v4.f32 	{%f72, %f73, %f74, %f75}, [%r74+16];
	sub.f32 	%f76, %f72, %f2;
	sub.f32 	%f77, %f73, %f3;
	mul.f32 	%f78, %f76, %f76;
	fma.rn.f32 	%f79, %f71, %f71, %f78;
	fma.rn.f32 	%f80, %f77, %f77, %f79;
	setp.lt.f32 	%p9, %f80, %f70;
	add.s32 	%r51, %r75, 5;
	selp.b32 	%r52, %r51, %r50, %p9;
	selp.f32 	%f81, %f80, %f70, %p9;
	sub.f32 	%f82, %f74, %f1;
	sub.f32 	%f83, %f75, %f2;
	ld.shared.v4.f32 	{%f84, %f85, %f86, %f87}, [%r74+32];
	sub.f32 	%f88, %f84, %f3;
	mul.f32 	%f89, %f83, %f83;
	fma.rn.f32 	%f90, %f82, %f82, %f89;
	fma.rn.f32 	%f91, %f88, %f88, %f90;
	setp.lt.f32 	%p10, %f91, %f81;
	add.s32 	%r53, %r75, 6;
	selp.b32 	%r54, %r53, %r52, %p10;
	selp.f32 	%f92, %f91, %f81, %p10;
	sub.f32 	%f93, %f85, %f1;
	sub.f32 	%f94, %f86, %f2;
	sub.f32 	%f95, %f87, %f3;
	mul.f32 	%f96, %f94, %f94;
	fma.rn.f32 	%f97, %f93, %f93, %f96;
	fma.rn.f32 	%f98, %f95, %f95, %f97;
	setp.lt.f32 	%p11, %f98, %f92;
	add.s32 	%r55, %r75, 7;
	selp.b32 	%r56, %r55, %r54, %p11;
	selp.f32 	%f99, %f98, %f92, %p11;
	.pragma "used_bytes_mask 4095";
	ld.shared.v4.f32 	{%f100, %f101, %f102, %f103}, [%r74+48];
	sub.f32 	%f104, %f100, %f1;
	sub.f32 	%f105, %f101, %f2;
	sub.f32 	%f106, %f102, %f3;
	mul.f32 	%f107, %f105, %f105;
	fma.rn.f32 	%f108, %f104, %f104, %f107;
	fma.rn.f32 	%f109, %f106, %f106, %f108;
	setp.lt.f32 	%p12, %f109, %f99;
	add.s32 	%r75, %r75, 8;
	selp.b32 	%r86, %r75, %r56, %p12;
	selp.f32 	%f186, %f109, %f99, %p12;
	add.s32 	%r74, %r74, 96;
	setp.ne.s32 	%p13, %r75, %r5;
	@%p13 bra 	$L__BB2_6;
	add.s32 	%r81, %r75, 1;
$L__BB2_8:
	setp.eq.s32 	%p14, %r4, 0;
	@%p14 bra 	$L__BB2_16;
	and.b32  	%r16, %r3, 3;
	setp.lt.u32 	%p15, %r4, 4;
	@%p15 bra 	$L__BB2_11;
	mov.u32 	%r58, s_means;
	mad.lo.s32 	%r59, %r81, 12, %r58;
	ld.shared.f32 	%f111, [%r59];
	sub.f32 	%f112, %f111, %f1;
	ld.shared.f32 	%f113, [%r59+4];
	sub.f32 	%f114, %f113, %f2;
	ld.shared.f32 	%f115, [%r59+8];
	sub.f32 	%f116, %f115, %f3;
	mul.f32 	%f117, %f114, %f114;
	fma.rn.f32 	%f118, %f112, %f112, %f117;
	fma.rn.f32 	%f119, %f116, %f116, %f118;
	setp.lt.f32 	%p16, %f119, %f186;
	selp.b32 	%r60, %r81, %r86, %p16;
	selp.f32 	%f120, %f119, %f186, %p16;
	add.s32 	%r61, %r81, 1;
	ld.shared.f32 	%f121, [%r59+12];
	sub.f32 	%f122, %f121, %f1;
	ld.shared.f32 	%f123, [%r59+16];
	sub.f32 	%f124, %f123, %f2;
	ld.shared.f32 	%f125, [%r59+20];
	sub.f32 	%f126, %f125, %f3;
	mul.f32 	%f127, %f124, %f124;
	fma.rn.f32 	%f128, %f122, %f122, %f127;
	fma.rn.f32 	%f129, %f126, %f126, %f128;
	setp.lt.f32 	%p17, %f129, %f120;
	selp.b32 	%r62, %r61, %r60, %p17;
	selp.f32 	%f130, %f129, %f120, %p17;
	add.s32 	%r63, %r81, 2;
	ld.shared.f32 	%f131, [%r59+24];
	sub.f32 	%f132, %f131, %f1;
	ld.shared.f32 	%f133, [%r59+28];
	sub.f32 	%f134, %f133, %f2;
	ld.shared.f32 	%f135, [%r59+32];
	sub.f32 	%f136, %f135, %f3;
	mul.f32 	%f137, %f134, %f134;
	fma.rn.f32 	%f138, %f132, %f132, %f137;
	fma.rn.f32 	%f139, %f136, %f136, %f138;
	setp.lt.f32 	%p18, %f139, %f130;
	selp.b32 	%r64, %r63, %r62, %p18;
	selp.f32 	%f140, %f139, %f130, %p18;
	add.s32 	%r65, %r81, 3;
	ld.shared.f32 	%f141, [%r59+36];
	sub.f32 	%f142, %f141, %f1;
	ld.shared.f32 	%f143, [%r59+40];
	sub.f32 	%f144, %f143, %f2;
	ld.shared.f32 	%f145, [%r59+44];
	sub.f32 	%f146, %f145, %f3;
	mul.f32 	%f147, %f144, %f144;
	fma.rn.f32 	%f148, %f142, %f142, %f147;
	fma.rn.f32 	%f149, %f146, %f146, %f148;
	setp.lt.f32 	%p19, %f149, %f140;
	selp.b32 	%r86, %r65, %r64, %p19;
	selp.f32 	%f186, %f149, %f140, %p19;
	add.s32 	%r81, %r81, 4;
$L__BB2_11:
	setp.eq.s32 	%p20, %r16, 0;
	@%p20 bra 	$L__BB2_16;
	setp.eq.s32 	%p21, %r16, 1;
	@%p21 bra 	$L__BB2_14;
	mov.u32 	%r67, s_means;
	mad.lo.s32 	%r68, %r81, 12, %r67;
	ld.shared.f32 	%f151, [%r68];
	sub.f32 	%f152, %f151, %f1;
	ld.shared.f32 	%f153, [%r68+4];
	sub.f32 	%f154, %f153, %f2;
	ld.shared.f32 	%f155, [%r68+8];
	sub.f32 	%f156, %f155, %f3;
	mul.f32 	%f157, %f154, %f154;
	fma.rn.f32 	%f158, %f152, %f152, %f157;
	fma.rn.f32 	%f159, %f156, %f156, %f158;
	setp.lt.f32 	%p22, %f159, %f186;
	selp.b32 	%r69, %r81, %r86, %p22;
	selp.f32 	%f160, %f159, %f186, %p22;
	add.s32 	%r70, %r81, 1;
	ld.shared.f32 	%f161, [%r68+12];
	sub.f32 	%f162, %f161, %f1;
	ld.shared.f32 	%f163, [%r68+16];
	sub.f32 	%f164, %f163, %f2;
	ld.shared.f32 	%f165, [%r68+20];
	sub.f32 	%f166, %f165, %f3;
	mul.f32 	%f167, %f164, %f164;
	fma.rn.f32 	%f168, %f162, %f162, %f167;
	fma.rn.f32 	%f169, %f166, %f166, %f168;
	setp.lt.f32 	%p23, %f169, %f160;
	selp.b32 	%r86, %r70, %r69, %p23;
	selp.f32 	%f186, %f169, %f160, %p23;
	add.s32 	%r81, %r81, 2;
$L__BB2_14:
	and.b32  	%r71, %r3, 1;
	setp.eq.b32 	%p24, %r71, 1;
	not.pred 	%p25, %p24;
	@%p25 bra 	$L__BB2_16;
	mov.u32 	%r72, s_means;
	mad.lo.s32 	%r73, %r81, 12, %r72;
	ld.shared.f32 	%f170, [%r73];
	sub.f32 	%f171, %f170, %f1;
	ld.shared.f32 	%f172, [%r73+4];
	sub.f32 	%f173, %f172, %f2;
	ld.shared.f32 	%f174, [%r73+8];
	sub.f32 	%f175, %f174, %f3;
	mul.f32 	%f176, %f173, %f173;
	fma.rn.f32 	%f177, %f171, %f171, %f176;
	fma.rn.f32 	%f178, %f175, %f175, %f177;
	setp.lt.f32 	%p26, %f178, %f186;
	selp.b32 	%r86, %r81, %r86, %p26;
	selp.f32 	%f186, %f178, %f186, %p26;
$L__BB2_16:
	cvta.to.global.u64 	%rd11, %rd2;
	mul.wide.u32 	%rd12, %r2, 4;
	add.s64 	%rd13, %rd11, %rd12;
	st.global.u32 	[%rd13], %r86;
	cvta.to.global.u64 	%rd14, %rd3;
	add.s64 	%rd15, %rd14, %rd12;
	st.global.f32 	[%rd15], %f186;
$L__BB2_17:
	ret;

}
	// .globl	_Z22kmeans__prepare_kernelPjj
.visible .entry _Z22kmeans__prepare_kernelPjj(
	.param .u64 .ptr .align 1 _Z22kmeans__prepare_kernelPjj_param_0,
	.param .u32 _Z22kmeans__prepare_kernelPjj_param_1
)
{
	.reg .pred 	%p<2>;
	.reg .b32 	%r<6>;
	.reg .b64 	%rd<5>;

	ld.param.u64 	%rd1, [_Z22kmeans__prepare_kernelPjj_param_0];
	ld.param.u32 	%r2, [_Z22kmeans__prepare_kernelPjj_param_1];
	mov.u32 	%r3, %tid.x;
	mov.u32 	%r4, %ctaid.x;
	mov.u32 	%r5, %ntid.x;
	mad.lo.s32 	%r1, %r4, %r5, %r3;
	setp.ge.u32 	%p1, %r1, %r2;
	@%p1 bra 	$L__BB3_2;
	cvta.to.global.u64 	%rd2, %rd1;
	mul.wide.u32 	%rd3, %r1, 4;
	add.s64 	%rd4, %rd2, %rd3;
	st.global.u32 	[%rd4], %r1;
$L__BB3_2:
	ret;

}
	// .globl	_Z20kmeans__count_kernelPjS_jj
.visible .entry _Z20kmeans__count_kernelPjS_jj(
	.param .u64 .ptr .align 1 _Z20kmeans__count_kernelPjS_jj_param_0,
	.param .u64 .ptr .align 1 _Z20kmeans__count_kernelPjS_jj_param_1,
	.param .u32 _Z20kmeans__count_kernelPjS_jj_param_2,
	.param .u32 _Z20kmeans__count_kernelPjS_jj_param_3
)
{
	.reg .pred 	%p<12>;
	.reg .b32 	%r<68>;
	.reg .b64 	%rd<67>;

	ld.param.u64 	%rd3, [_Z20kmeans__count_kernelPjS_jj_param_0];
	ld.param.u64 	%rd4, [_Z20kmeans__count_kernelPjS_jj_param_1];
	ld.param.u32 	%r27, [_Z20kmeans__count_kernelPjS_jj_param_2];
	ld.param.u32 	%r60, [_Z20kmeans__count_kernelPjS_jj_param_3];
	cvta.to.global.u64 	%rd1, %rd4;
	cvta.to.global.u64 	%rd2, %rd3;
	mov.u32 	%r29, %tid.x;
	mov.u32 	%r30, %ctaid.x;
	mov.u32 	%r31, %ntid.x;
	mad.lo.s32 	%r1, %r30, %r31, %r29;
	setp.gt.u32 	%p1, %r1, %r27;
	@%p1 bra 	$L__BB4_17;
	mul.wide.u32 	%rd5, %r1, 4;
	add.s64 	%rd6, %rd2, %rd5;
	ld.global.u32 	%r64, [%rd6];
	setp.eq.s32 	%p2, %r1, %r27;
	@%p2 bra 	$L__BB4_3;
	add.s32 	%r32, %r1, 1;
	mul.wide.u32 	%rd7, %r32, 4;
	add.s64 	%rd8, %rd2, %rd7;
	ld.global.u32 	%r60, [%rd8];
$L__BB4_3:
	setp.eq.s32 	%p3, %r64, %r60;
	@%p3 bra 	$L__BB4_17;
	add.s32 	%r5, %r1, 1;
	sub.s32 	%r6, %r60, %r64;
	and.b32  	%r7, %r6, 15;
	sub.s32 	%r33, %r64, %r60;
	setp.gt.u32 	%p4, %r33, -16;
	@%p4 bra 	$L__BB4_8;
	add.s32 	%r62, %r64, 7;
	and.b32  	%r34, %r6, -16;
	neg.s32 	%r61, %r34;
$L__BB4_6:
	.pragma "nounroll";
	add.s32 	%r35, %r62, -7;
	add.s32 	%r36, %r62, -6;
	mul.wide.u32 	%rd9, %r35, 4;
	add.s64 	%rd10, %rd1, %rd9;
	st.global.u32 	[%rd10], %r5;
	add.s32 	%r37, %r62, -5;
	mul.wide.u32 	%rd11, %r36, 4;
	add.s64 	%rd12, %rd1, %rd11;
	st.global.u32 	[%rd12], %r5;
	add.s32 	%r38, %r62, -4;
	mul.wide.u32 	%rd13, %r37, 4;
	add.s64 	%rd14, %rd1, %rd13;
	st.global.u32 	[%rd14], %r5;
	add.s32 	%r39, %r62, -3;
	mul.wide.u32 	%rd15, %r38, 4;
	add.s64 	%rd16, %rd1, %rd15;
	st.global.u32 	[%rd16], %r5;
	add.s32 	%r40, %r62, -2;
	mul.wide.u32 	%rd17, %r39, 4;
	add.s64 	%rd18, %rd1, %rd17;
	st.global.u32 	[%rd18], %r5;
	add.s32 	%r41, %r62, -1;
	mul.wide.u32 	%rd19, %r40, 4;
	add.s64 	%rd20, %rd1, %rd19;
	st.global.u32 	[%rd20], %r5;
	add.s32 	%r42, %r62, 8;
	mul.wide.u32 	%rd21, %r41, 4;
	add.s64 	%rd22, %rd1, %rd21;
	st.global.u32 	[%rd22], %r5;
	add.s32 	%r43, %r62, 1;
	mul.wide.u32 	%rd23, %r62, 4;
	add.s64 	%rd24, %rd1, %rd23;
	st.global.u32 	[%rd24], %r5;
	add.s32 	%r44, %r62, 2;
	mul.wide.u32 	%rd25, %r43, 4;
	add.s64 	%rd26, %rd1, %rd25;
	st.global.u32 	[%rd26], %r5;
	add.s32 	%r45, %r62, 3;
	mul.wide.u32 	%rd27, %r44, 4;
	add.s64 	%rd28, %rd1, %rd27;
	st.global.u32 	[%rd28], %r5;
	add.s32 	%r46, %r62, 4;
	mul.wide.u32 	%rd29, %r45, 4;
	add.s64 	%rd30, %rd1, %rd29;
	st.global.u32 	[%rd30], %r5;
	add.s32 	%r47, %r62, 5;
	mul.wide.u32 	%rd31, %r46, 4;
	add.s64 	%rd32, %rd1, %rd31;
	st.global.u32 	[%rd32], %r5;
	add.s32 	%r48, %r62, 6;
	mul.wide.u32 	%rd33, %r47, 4;
	add.s64 	%rd34, %rd1, %rd33;
	st.global.u32 	[%rd34], %r5;
	add.s32 	%r49, %r62, 7;
	mul.wide.u32 	%rd35, %r48, 4;
	add.s64 	%rd36, %rd1, %rd35;
	st.global.u32 	[%rd36], %r5;
	mul.wide.u32 	%rd37, %r49, 4;
	add.s64 	%rd38, %rd1, %rd37;
	st.global.u32 	[%rd38], %r5;
	mul.wide.u32 	%rd39, %r42, 4;
	add.s64 	%rd40, %rd1, %rd39;
	st.global.u32 	[%rd40], %r5;
	add.s32 	%r62, %r62, 16;
	add.s32 	%r61, %r61, 16;
	setp.ne.s32 	%p5, %r61, 0;
	@%p5 bra 	$L__BB4_6;
	add.s32 	%r64, %r62, -7;
$L__BB4_8:
	setp.eq.s32 	%p6, %r7, 0;
	@%p6 bra 	$L__BB4_17;
	and.b32  	%r16, %r6, 7;
	setp.lt.u32 	%p7, %r7, 8;
	@%p7 bra 	$L__BB4_11;
	add.s32 	%r50, %r64, 1;
	mul.wide.u32 	%rd41, %r64, 4;
	add.s64 	%rd42, %rd1, %rd41;
	st.global.u32 	[%rd42], %r5;
	add.s32 	%r51, %r64, 2;
	mul.wide.u32 	%rd43, %r50, 4;
	add.s64 	%rd44, %rd1, %rd43;
	st.global.u32 	[%rd44], %r5;
	add.s32 	%r52, %r64, 3;
	mul.wide.u32 	%rd45, %r51, 4;
	add.s64 	%rd46, %rd1, %rd45;
	st.global.u32 	[%rd46], %r5;
	add.s32 	%r53, %r64, 4;
	mul.wide.u32 	%rd47, %r52, 4;
	add.s64 	%rd48, %rd1, %rd47;
	st.global.u32 	[%rd48], %r5;
	add.s32 	%r54, %r64, 5;
	mul.wide.u32 	%rd49, %r53, 4;
	add.s64 	%rd50, %rd1, %rd49;
	st.global.u32 	[%rd50], %r5;
	add.s32 	%r55, %r64, 6;
	mul.wide.u32 	%rd51, %r54, 4;
	add.s64 	%rd52, %rd1, %rd51;
	st.global.u32 	[%rd52], %r5;
	add.s32 	%r56, %r64, 7;
	mul.wide.u32 	%rd53, %r55, 4;
	add.s64 	%rd54, %rd1, %rd53;
	st.global.u32 	[%rd54], %r5;
	mul.wide.u32 	%rd55, %r56, 4;
	add.s64 	%rd56, %rd1, %rd55;
	st.global.u32 	[%rd56], %r5;
	add.s32 	%r64, %r64, 8;
$L__BB4_11:
	setp.eq.s32 	%p8, %r16, 0;
	@%p8 bra 	$L__BB4_17;
	and.b32  	%r19, %r6, 3;
	setp.lt.u32 	%p9, %r16, 4;
	@%p9 bra 	$L__BB4_14;
	add.s32 	%r57, %r64, 1;
	mul.wide.u32 	%rd57, %r64, 4;
	add.s64 	%rd58, %rd1, %rd57;
	st.global.u32 	[%rd58], %r5;
	add.s32 	%r58, %r64, 2;
	mul.wide.u32 	%rd59, %r57, 4;
	add.s64 	%rd60, %rd1, %rd59;
	st.global.u32 	[%rd60], %r5;
	add.s32 	%r59, %r64, 3;
	mul.wide.u32 	%rd61, %r58, 4;
	add.s64 	%rd62, %rd1, %rd61;
	st.global.u32 	[%rd62], %r5;
	mul.wide.u32 	%rd63, %r59, 4;
	add.s64 	%rd64, %rd1, %rd63;
	st.global.u32 	[%rd64], %r5;
	add.s32 	%r64, %r64, 4;
$L__BB4_14:
	setp.eq.s32 	%p10, %r19, 0;
	@%p10 bra 	$L__BB4_17;
	neg.s32 	%r66, %r19;
$L__BB4_16:
	.pragma "nounroll";
	add.s32 	%r25, %r64, 1;
	mul.wide.u32 	%rd65, %r64, 4;
	add.s64 	%rd66, %rd1, %rd65;
	st.global.u32 	[%rd66], %r5;
	add.s32 	%r66, %r66, 1;
	setp.ne.s32 	%p11, %r66, 0;
	mov.u32 	%r64, %r25;
	@%p11 bra 	$L__BB4_16;
$L__BB4_17:
	ret;

}
	// .globl	_Z21kmeans__paint2_kernelPjP6float3jS_
.visible .entry _Z21kmeans__paint2_kernelPjP6float3jS_(
	.param .u64 .ptr .align 1 _Z21kmeans__paint2_kernelPjP6float3jS__param_0,
	.param .u64 .ptr .align 1 _Z21kmeans__paint2_kernelPjP6float3jS__param_1,
	.param .u32 _Z21kmeans__paint2_kernelPjP6float3jS__param_2,
	.param .u64 .ptr .align 1 _Z21kmeans__paint2_kernelPjP6float3jS__param_3
)
{
	.reg .pred 	%p<2>;
	.reg .b32 	%r<27>;
	.reg .b32 	%f<4>;
	.reg .b64 	%rd<12>;
	.reg .b64 	%fd<7>;

	ld.param.u64 	%rd1, [_Z21kmeans__paint2_kernelPjP6float3jS__param_0];
	ld.param.u64 	%rd2, [_Z21kmeans__paint2_kernelPjP6float3jS__param_1];
	ld.param.u32 	%r2, [_Z21kmeans__paint2_kernelPjP6float3jS__param_2];
	ld.param.u64 	%rd3, [_Z21kmeans__paint2_kernelPjP6float3jS__param_3];
	mov.u32 	%r3, %tid.x;
	mov.u32 	%r4, %ctaid.x;
	mov.u32 	%r5, %ntid.x;
	mad.lo.s32 	%r1, %r4, %r5, %r3;
	setp.ge.u32 	%p1, %r1, %r2;
	@%p1 bra 	$L__BB5_2;
	cvta.to.global.u64 	%rd4, %rd3;
	cvta.to.global.u64 	%rd5, %rd1;
	cvta.to.global.u64 	%rd6, %rd2;
	mul.wide.u32 	%rd7, %r1, 4;
	add.s64 	%rd8, %rd4, %rd7;
	ld.global.u32 	%r6, [%rd8];
	add.s64 	%rd9, %rd5, %rd7;
	ld.global.u32 	%r7, [%rd9];
	add.s32 	%r8, %r7, 1;
	mul.hi.u32 	%r9, %r8, -1431655765;
	shr.u32 	%r10, %r9, 1;
	mul.lo.s32 	%r11, %r10, 3;
	sub.s32 	%r12, %r8, %r11;
	cvt.rn.f64.u32 	%fd1, %r12;
	mul.f64 	%fd2, %fd1, 0d3FE0000000000000;
	cvt.rn.f32.f64 	%f1, %fd2;
	mul.wide.u32 	%rd10, %r6, 12;
	add.s64 	%rd11, %rd6, %rd10;
	st.global.f32 	[%rd11], %f1;
	ld.global.u32 	%r13, [%rd9];
	mul.hi.u32 	%r14, %r13, -1431655765;
	shr.u32 	%r15, %r14, 1;
	add.s32 	%r16, %r15, 1;
	mul.hi.u32 	%r17, %r16, 1431655766;
	mul.lo.s32 	%r18, %r17, 3;
	sub.s32 	%r19, %r16, %r18;
	cvt.rn.f64.u32 	%fd3, %r19;
	mul.f64 	%fd4, %fd3, 0d3FE0000000000000;
	cvt.rn.f32.f64 	%f2, %fd4;
	st.global.f32 	[%rd11+4], %f2;
	ld.global.u32 	%r20, [%rd9];
	mul.hi.u32 	%r21, %r20, 954437177;
	shr.u32 	%r22, %r21, 1;
	add.s32 	%r23, %r22, 1;
	mul.hi.u32 	%r24, %r23, 1431655766;
	mul.lo.s32 	%r25, %r24, 3;
	sub.s32 	%r26, %r23, %r25;
	cvt.rn.f64.u32 	%fd5, %r26;
	mul.f64 	%fd6, %fd5, 0d3FE0000000000000;
	cvt.rn.f32.f64 	%f3, %fd6;
	st.global.f32 	[%rd11+8], %f3;
$L__BB5_2:
	ret;

}
	// .globl	_Z24kmeans__calcerror_kernelPfjPjS_j
.visible .entry _Z24kmeans__calcerror_kernelPfjPjS_j(
	.param .u64 .ptr .align 1 _Z24kmeans__calcerror_kernelPfjPjS_j_param_0,
	.param .u32 _Z24kmeans__calcerror_kernelPfjPjS_j_param_1,
	.param .u64 .ptr .align 1 _Z24kmeans__calcerror_kernelPfjPjS_j_param_2,
	.param .u64 .ptr .align 1 _Z24kmeans__calcerror_kernelPfjPjS_j_param_3,
	.param .u32 _Z24kmeans__calcerror_kernelPfjPjS_j_param_4
)
{


	ret;

}


// ===== COMPILED SASS (sm_100) =====

	.target	sm_100

	.elftype	@"ET_EXEC"


//--------------------- .note.nv.tkinfo           --------------------------
	.section	.note.nv.tkinfo,"",@"SHT_NOTE"
	.sectionflags	@"SHF_NOTE_NV_TKINFO"
	.tkinfo
        /*0018*/ 	.word	0x00000002
        /*0030*/ 	.string	""
        /*0030*/ 	.string	"ptxas"
        /*0030*/ 	.string	"Cuda compilation tools, release 13.0, V13.0.88"
        /*0030*/ 	.string	"Build cuda_13.0.r13.0/compiler.36424714_0"
        /*0030*/ 	.string	"-arch sm_100 -m 64 "



//--------------------- .note.nv.cuinfo           --------------------------
	.section	.note.nv.cuinfo,"",@"SHT_NOTE"
	.sectionflags	@"SHF_NOTE_NV_CUINFO"
        /*0018*/ 	.short	0x0002
        /*001a*/ 	.short	0x0064
        /*001c*/ 	.short	0x0082
	.zero		2


//--------------------- .nv.info                  --------------------------
	.section	.nv.info,"",@"SHT_CUDA_INFO"
	.align	4


	//----- nvinfo : EIATTR_REGCOUNT
	.align		4
        /*0000*/ 	.byte	0x04, 0x2f
        /*0002*/ 	.short	(.L_1 - .L_0)
	.align		4
.L_0:
        /*0004*/ 	.word	index@(_Z24kmeans__randomize_kernelP6float3jPjfff)
        /*0008*/ 	.word	0x00000014


	//----- nvinfo : EIATTR_FRAME_SIZE
	.align		4
.L_1:
        /*000c*/ 	.byte	0x04, 0x11
        /*000e*/ 	.short	(.L_3 - .L_2)
	.align		4
.L_2:
        /*0010*/ 	.word	index@(_Z24kmeans__randomize_kernelP6float3jPjfff)
        /*0014*/ 	.word	0x00000000


	//----- nvinfo : EIATTR_REGCOUNT
	.align		4
.L_3:
        /*0018*/ 	.byte	0x04, 0x2f
        /*001a*/ 	.short	(.L_5 - .L_4)
	.align		4
.L_4:
        /*001c*/ 	.word	index@(_Z20kmeans__paint_kernelP6float3jfff)
        /*0020*/ 	.word	0x0000000c


	//----- nvinfo : EIATTR_FRAME_SIZE
	.align		4
.L_5:
        /*0024*/ 	.byte	0x04, 0x11
        /*0026*/ 	.short	(.L_7 - .L_6)
	.align		4
.L_6:
        /*0028*/ 	.word	index@(_Z20kmeans__paint_kernelP6float3jfff)
        /*002c*/ 	.word	0x00000000


	//----- nvinfo : EIATTR_REGCOUNT
	.align		4
.L_7:
        /*0030*/ 	.byte	0x04, 0x2f
        /*0032*/ 	.short	(.L_9 - .L_8)
	.align		4
.L_8:
        /*0034*/ 	.word	index@(_Z23kmeans__findbest_kerneljP6float3S0_jPjPf)
        /*0038*/ 	.word	0x0000001d


	//----- nvinfo : EIATTR_FRAME_SIZE
	.align		4
.L_9:
        /*003c*/ 	.byte	0x04, 0x11
        /*003e*/ 	.short	(.L_11 - .L_10)
	.align		4
.L_10:
        /*0040*/ 	.word	index@(_Z23kmeans__findbest_kerneljP6float3S0_jPjPf)
        /*0044*/ 	.word	0x00000000


	//----- nvinfo : EIATTR_REGCOUNT
	.align		4
.L_11:
        /*0048*/ 	.byte	0x04, 0x2f
        /*004a*/ 	.short	(.L_13 - .L_12)
	.align		4
.L_12:
        /*004c*/ 	.word	index@(_Z22kmeans__prepare_kernelPjj)
        /*0050*/ 	.word	0x00000008


	//----- nvinfo : EIATTR_FRAME_SIZE
	.align		4
.L_13:
        /*0054*/ 	.byte	0x04, 0x11
        /*0056*/ 	.short	(.L_15 - .L_14)
	.align		4
.L_14:
        /*0058*/ 	.word	index@(_Z22kmeans__prepare_kernelPjj)
        /*005c*/ 	.word	0x00000000


	//----- nvinfo : EIATTR_REGCOUNT
	.align		4
.L_15:
        /*0060*/ 	.byte	0x04, 0x2f
        /*0062*/ 	.short	(.L_17 - .L_16)
	.align		4
.L_16:
        /*0064*/ 	.word	index@(_Z20kmeans__count_kernelPjS_jj)
        /*0068*/ 	.word	0x0000001e


	//----- nvinfo : EIATTR_FRAME_SIZE
	.align		4
.L_17:
        /*006c*/ 	.byte	0x04, 0x11
        /*006e*/ 	.short	(.L_19 - .L_18)
	.align		4
.L_18:
        /*0070*/ 	.word	index@(_Z20kmeans__count_kernelPjS_jj)
        /*0074*/ 	.word	0x00000000


	//----- nvinfo : EIATTR_REGCOUNT
	.align		4
.L_19:
        /*0078*/ 	.byte	0x04, 0x2f
        /*007a*/ 	.short	(.L_21 - .L_20)
	.align		4
.L_20:
        /*007c*/ 	.word	index@(_Z21kmeans__paint2_kernelPjP6float3jS_)
        /*0080*/ 	.word	0x0000000e


	//----- nvinfo : EIATTR_FRAME_SIZE
	.align		4
.L_21:
        /*0084*/ 	.byte	0x04, 0x11
        /*0086*/ 	.short	(.L_23 - .L_22)
	.align		4
.L_22:
        /*0088*/ 	.word	index@(_Z21kmeans__paint2_kernelPjP6float3jS_)
        /*008c*/ 	.word	0x00000000


	//----- nvinfo : EIATTR_REGCOUNT
	.align		4
.L_23:
        /*0090*/ 	.byte	0x04, 0x2f
        /*0092*/ 	.short	(.L_25 - .L_24)
	.align		4
.L_24:
        /*0094*/ 	.word	index@(_Z24kmeans__calcerror_kernelPfjPjS_j)
        /*0098*/ 	.word	0x00000004


	//----- nvinfo : EIATTR_FRAME_SIZE
	.align		4
.L_25:
        /*009c*/ 	.byte	0x04, 0x11
        /*009e*/ 	.short	(.L_27 - .L_26)
	.align		4
.L_26:
        /*00a0*/ 	.word	index@(_Z24kmeans__calcerror_kernelPfjPjS_j)
        /*00a4*/ 	.word	0x00000000


	//----- nvinfo : EIATTR_MIN_STACK_SIZE
	.align		4
.L_27:
        /*00a8*/ 	.byte	0x04, 0x12
        /*00aa*/ 	.short	(.L_29 - .L_28)
	.align		4
.L_28:
        /*00ac*/ 	.word	index@(_Z24kmeans__calcerror_kernelPfjPjS_j)
        /*00b0*/ 	.word	0x00000000


	//----- nvinfo : EIATTR_MIN_STACK_SIZE
	.align		4
.L_29:
        /*00b4*/ 	.byte	0x04, 0x12
        /*00b6*/ 	.short	(.L_31 - .L_30)
	.align		4
.L_30:
        /*00b8*/ 	.word	index@(_Z21kmeans__paint2_kernelPjP6float3jS_)
        /*00bc*/ 	.word	0x00000000


	//----- nvinfo : EIATTR_MIN_STACK_SIZE
	.align		4
.L_31:
        /*00c0*/ 	.byte	0x04, 0x12
        /*00c2*/ 	.short	(.L_33 - .L_32)
	.align		4
.L_32:
        /*00c4*/ 	.word	index@(_Z20kmeans__count_kernelPjS_jj)
        /*00c8*/ 	.word	0x00000000


	//----- nvinfo : EIATTR_MIN_STACK_SIZE
	.align		4
.L_33:
        /*00cc*/ 	.byte	0x04, 0x12
        /*00ce*/ 	.short	(.L_35 - .L_34)
	.align		4
.L_34:
        /*00d0*/ 	.word	index@(_Z22kmeans__prepare_kernelPjj)
        /*00d4*/ 	.word	0x00000000


	//----- nvinfo : EIATTR_MIN_STACK_SIZE
	.align		4
.L_35:
        /*00d8*/ 	.byte	0x04, 0x12
        /*00da*/ 	.short	(.L_37 - .L_36)
	.align		4
.L_36:
        /*00dc*/ 	.word	index@(_Z23kmeans__findbest_kerneljP6float3S0_jPjPf)
        /*00e0*/ 	.word	0x00000000


	//----- nvinfo : EIATTR_MIN_STACK_SIZE
	.align		4
.L_37:
        /*00e4*/ 	.byte	0x04, 0x12
        /*00e6*/ 	.short	(.L_39 - .L_38)
	.align		4
.L_38:
        /*00e8*/ 	.word	index@(_Z20kmeans__paint_kernelP6float3jfff)
        /*00ec*/ 	.word	0x00000000


	//----- nvinfo : EIATTR_MIN_STACK_SIZE
	.align		4
.L_39:
        /*00f0*/ 	.byte	0x04, 0x12
        /*00f2*/ 	.short	(.L_41 - .L_40)
	.align		4
.L_40:
        /*00f4*/ 	.word	index@(_Z24kmeans__randomize_kernelP6float3jPjfff)
        /*00f8*/ 	.word	0x00000000
.L_41:


//--------------------- .nv.compat                --------------------------
	.section	.nv.compat,"",@"SHT_CUDA_COMPAT_INFO"
	.align	4
        /*0000*/ 	.byte	0x02, 0x09, 0x00, 0x00, 0x02, 0x02, 0x01, 0x00, 0x02, 0x05, 0x05, 0x00, 0x03, 0x07, 0x01, 0x01
        /*0010*/ 	.byte	0x02, 0x03, 0x00, 0x00, 0x02, 0x06, 0x01, 0x00, 0x04, 0x0b, 0x08, 0x00, 0x01, 0x00, 0x00, 0x00
        /*0020*/ 	.byte	0x00, 0x00, 0x00, 0x00


//--------------------- .nv.info._Z24kmeans__calcerror_kernelPfjPjS_j --------------------------
	.section	.nv.info._Z24kmeans__calcerror_kernelPfjPjS_j,"",@"SHT_CUDA_INFO"
	.sectionflags	@""
	.align	4


	//----- nvinfo : EIATTR_CUDA_API_VERSION
	.align		4
        /*0000*/ 	.byte	0x04, 0x37
        /*0002*/ 	.short	(.L_43 - .L_42)
.L_42:
        /*0004*/ 	.word	0x00000082


	//----- nvinfo : EIATTR_KPARAM_INFO
	.align		4
.L_43:
        /*0008*/ 	.byte	0x04, 0x17
        /*000a*/ 	.short	(.L_45 - .L_44)
.L_44:
        /*000c*/ 	.word	0x00000000
        /*0010*/ 	.short	0x0004
        /*0012*/ 	.short	0x0020
        /*0014*/ 	.byte	0x00, 0xf0, 0x11, 0x00


	//----- nvinfo : EIATTR_KPARAM_INFO
	.align		4
.L_45:
        /*0018*/ 	.byte	0x04, 0x17
        /*001a*/ 	.short	(.L_47 - .L_46)
.L_46:
        /*001c*/ 	.word	0x00000000
        /*0020*/ 	.short	0x0003
        /*0022*/ 	.short	0x0018
        /*0024*/ 	.byte	0x00, 0xf5, 0x21, 0x00


	//----- nvinfo : EIATTR_KPARAM_INFO
	.align		4
.L_47:
        /*0028*/ 	.byte	0x04, 0x17
        /*002a*/ 	.short	(.L_49 - .L_48)
.L_48:
        /*002c*/ 	.word	0x00000000
        /*0030*/ 	.short	0x0002
        /*0032*/ 	.short	0x0010
        /*0034*/ 	.byte	0x00, 0xf5, 0x21, 0x00


	//----- nvinfo : EIATTR_KPARAM_INFO
	.align		4
.L_49:
        /*0038*/ 	.byte	0x04, 0x17
        /*003a*/ 	.short	(.L_51 - .L_50)
.L_50:
        /*003c*/ 	.word	0x00000000
        /*0040*/ 	.short	0x0001
        /*0042*/ 	.short	0x0008
        /*0044*/ 	.byte	0x00, 0xf0, 0x11, 0x00


	//----- nvinfo : EIATTR_KPARAM_INFO
	.align		4
.L_51:
        /*0048*/ 	.byte	0x04, 0x17
        /*004a*/ 	.short	(.L_53 - .L_52)
.L_52:
        /*004c*/ 	.word	0x00000000
        /*0050*/ 	.short	0x0000
        /*0052*/ 	.short	0x0000
        /*0054*/ 	.byte	0x00, 0xf5, 0x21, 0x00


	//----- nvinfo : EIATTR_SPARSE_MMA_MASK
	.align		4
.L_53:
        /*0058*/ 	.byte	0x03, 0x50
        /*005a*/ 	.short	0x0000


	//----- nvinfo : EIATTR_MAXREG_COUNT
	.align		4
        /*005c*/ 	.byte	0x03, 0x1b
        /*005e*/ 	.short	0x00ff


	//----- nvinfo : EIATTR_MERCURY_ISA_VERSION
	.align		4
        /*0060*/ 	.byte	0x03, 0x5f
        /*0062*/ 	.short	0x0101


	//----- nvinfo : EIATTR_VRC_CTA_INIT_COUNT
	.align		4
        /*0064*/ 	.byte	0x02, 0x4a
	.zero		1
	.zero		1


	//----- nvinfo : EIATTR_EXIT_INSTR_OFFSETS
	.align		4
        /*0068*/ 	.byte	0x04, 0x1c
        /*006a*/ 	.short	(.L_55 - .L_54)


	//   ....[0]....
.L_54:
        /*006c*/ 	.word	0x00000010


	//----- nvinfo : EIATTR_CBANK_PARAM_SIZE
	.align		4
.L_55:
        /*0070*/ 	.byte	0x03, 0x19
        /*0072*/ 	.short	0x0024


	//----- nvinfo : EIATTR_PARAM_CBANK
	.align		4
        /*0074*/ 	.byte	0x04, 0x0a
        /*0076*/ 	.short	(.L_57 - .L_56)
	.align		4
.L_56:
        /*0078*/ 	.word	index@(.nv.constant0._Z24kmeans__calcerror_kernelPfjPjS_j)
        /*007c*/ 	.short	0x0380
        /*007e*/ 	.short	0x0024


	//----- nvinfo : EIATTR_SW_WAR
	.align		4
.L_57:
        /*0080*/ 	.byte	0x04, 0x36
        /*0082*/ 	.short	(.L_59 - .L_58)
.L_58:
        /*0084*/ 	.word	0x00000008
.L_59:


//--------------------- .nv.info._Z21kmeans__paint2_kernelPjP6float3jS_ --------------------------
	.section	.nv.info._Z21kmeans__paint2_kernelPjP6float3jS_,"",@"SHT_CUDA_INFO"
	.sectionflags	@""
	.align	4


	//----- nvinfo : EIATTR_CUDA_API_VERSION
	.align		4
        /*0000*/ 	.byte	0x04, 0x37
        /*0002*/ 	.short	(.L_61 - .L_60)
.L_60:
        /*0004*/ 	.word	0x00000082


	//----- nvinfo : EIATTR_KPARAM_INFO
	.align		4
.L_61:
        /*0008*/ 	.byte	0x04, 0x17
        /*000a*/ 	.short	(.L_63 - .L_62)
.L_62:
        /*000c*/ 	.word	0x00000000
        /*0010*/ 	.short	0x0003
        /*0012*/ 	.short	0x0018
        /*0014*/ 	.byte	0x00, 0xf5, 0x21, 0x00


	//----- nvinfo : EIATTR_KPARAM_INFO
	.align		4
.L_63:
        /*0018*/ 	.byte	0x04, 0x17
        /*001a*/ 	.short	(.L_65 - .L_64)
.L_64:
        /*001c*/ 	.word	0x00000000
        /*0020*/ 	.short	0x0002
        /*0022*/ 	.short	0x0010
        /*0024*/ 	.byte	0x00, 0xf0, 0x11, 0x00


	//----- nvinfo : EIATTR_KPARAM_INFO
	.align		4
.L_65:
        /*0028*/ 	.byte	0x04, 0x17
        /*002a*/ 	.short	(.L_67 - .L_66)
.L_66:
        /*002c*/ 	.word	0x00000000
        /*0030*/ 	.short	0x0001
        /*0032*/ 	.short	0x0008
        /*0034*/ 	.byte	0x00, 0xf5, 0x21, 0x00


	//----- nvinfo : EIATTR_KPARAM_INFO
	.align		4
.L_67:
        /*0038*/ 	.byte	0x04, 0x17
        /*003a*/ 	.short	(.L_69 - .L_68)
.L_68:
        /*003c*/ 	.word	0x00000000
        /*0040*/ 	.short	0x0000
        /*0042*/ 	.short	0x0000
        /*0044*/ 	.byte	0x00, 0xf5, 0x21, 0x00


	//----- nvinfo : EIATTR_SPARSE_MMA_MASK
	.align		4
.L_69:
        /*0048*/ 	.byte	0x03, 0x50
        /*004a*/ 	.short	0x0000


	//----- nvinfo : EIATTR_MAXREG_COUNT
	.align		4
        /*004c*/ 	.byte	0x03, 0x1b
        /*004e*/ 	.short	0x00ff


	//----- nvinfo : EIATTR_MERCURY_ISA_VERSION
	.align		4
        /*0050*/ 	.byte	0x03, 0x5f
        /*0052*/ 	.short	0x0101


	//----- nvinfo : EIATTR_VRC_CTA_INIT_COUNT
	.align		4
        /*0054*/ 	.byte	0x02, 0x4a
	.zero		1
	.zero		1


	//----- nvinfo : EIATTR_EXIT_INSTR_OFFSETS
	.align		4
        /*0058*/ 	.byte	0x04, 0x1c
        /*005a*/ 	.short	(.L_71 - .L_70)


	//   ....[0]....
.L_70:
        /*005c*/ 	.word	0x00000070


	//   ....[1]....
        /*0060*/ 	.word	0x000002b0


	//----- nvinfo : EIATTR_CBANK_PARAM_SIZE
	.align		4
.L_71:
        /*0064*/ 	.byte	0x03, 0x19
        /*0066*/ 	.short	0x0020


	//----- nvinfo : EIATTR_PARAM_CBANK
	.align		4
        /*0068*/ 	.byte	0x04, 0x0a
        /*006a*/ 	.short	(.L_73 - .L_72)
	.align		4
.L_72:
        /*006c*/ 	.word	index@(.nv.constant0._Z21kmeans__paint2_kernelPjP6float3jS_)
        /*0070*/ 	.short	0x0380
        /*0072*/ 	.short	0x0020


	//----- nvinfo : EIATTR_SW_WAR
	.align		4
.L_73:
        /*0074*/ 	.byte	0x04, 0x36
        /*0076*/ 	.short	(.L_75 - .L_74)
.L_74:
        /*0078*/ 	.word	0x00000008
.L_75:


//--------------------- .nv.info._Z20kmeans__count_kernelPjS_jj --------------------------
	.section	.nv.info._Z20kmeans__count_kernelPjS_jj,"",@"SHT_CUDA_INFO"
	.sectionflags	@""
	.align	4


	//----- nvinfo : EIATTR_CUDA_API_VERSION
	.align		4
        /*0000*/ 	.byte	0x04, 0x37
        /*0002*/ 	.short	(.L_77 - .L_76)
.L_76:
        /*0004*/ 	.word	0x00000082


	//----- nvinfo : EIATTR_KPARAM_INFO
	.align		4
.L_77:
        /*0008*/ 	.byte	0x04, 0x17
        /*000a*/ 	.short	(.L_79 - .L_78)
.L_78:
        /*000c*/ 	.word	0x00000000
        /*0010*/ 	.short	0x0003
        /*0012*/ 	.short	0x0014
        /*0014*/ 	.byte	0x00, 0xf0, 0x11, 0x00


	//----- nvinfo : EIATTR_KPARAM_INFO
	.align		4
.L_79:
        /*0018*/ 	.byte	0x04, 0x17
        /*001a*/ 	.short	(.L_81 - .L_80)
.L_80:
        /*001c*/ 	.word	0x00000000
        /*0020*/ 	.short	0x0002
        /*0022*/ 	.short	0x0010
        /*0024*/ 	.byte	0x00, 0xf0, 0x11, 0x00


	//----- nvinfo : EIATTR_KPARAM_INFO
	.align		4
.L_81:
        /*0028*/ 	.byte	0x04, 0x17
        /*002a*/ 	.short	(.L_83 - .L_82)
.L_82:
        /*002c*/ 	.word	0x00000000
        /*0030*/ 	.short	0x0001
        /*0032*/ 	.short	0x0008
        /*0034*/ 	.byte	0x00, 0xf5, 0x21, 0x00


	//----- nvinfo : EIATTR_KPARAM_INFO
	.align		4
.L_83:
        /*0038*/ 	.byte	0x04, 0x17
        /*003a*/ 	.short	(.L_85 - .L_84)
.L_84:
        /*003c*/ 	.word	0x00000000
        /*0040*/ 	.short	0x0000
        /*0042*/ 	.short	0x0000
        /*0044*/ 	.byte	0x00, 0xf5, 0x21, 0x00


	//----- nvinfo : EIATTR_SPARSE_MMA_MASK
	.align		4
.L_85:
        /*0048*/ 	.byte	0x03, 0x50
        /*004a*/ 	.short	0x0000


	//----- nvinfo : EIATTR_MAXREG_COUNT
	.align		4
        /*004c*/ 	.byte	0x03, 0x1b
        /*004e*/ 	.short	0x00ff


	//----- nvinfo : EIATTR_MERCURY_ISA_VERSION
	.align		4
        /*0050*/ 	.byte	0x03, 0x5f
        /*0052*/ 	.short	0x0101


	//----- nvinfo : EIATTR_VRC_CTA_INIT_COUNT
	.align		4
        /*0054*/ 	.byte	0x02, 0x4a
	.zero		1
	.zero		1


	//----- nvinfo : EIATTR_EXIT_INSTR_OFFSETS
	.align		4
        /*0058*/ 	.byte	0x04, 0x1c
        /*005a*/ 	.short	(.L_87 - .L_86)


	//   ....[0]....
.L_86:
        /*005c*/ 	.word	0x00000070


	//   ....[1]....
        /*0060*/ 	.word	0x00000130


	//   ....[2]....
        /*0064*/ 	.word	0x00000570


	//   ....[3]....
        /*0068*/ 	.word	0x00000770


	//   ....[4]....
        /*006c*/ 	.word	0x000008b0


	//   ....[5]....
        /*0070*/ 	.word	0x00000940


	//----- nvinfo : EIATTR_CRS_STACK_SIZE
	.align		4
.L_87:
        /*0074*/ 	.byte	0x04, 0x1e
        /*0076*/ 	.short	(.L_89 - .L_88)
.L_88:
        /*0078*/ 	.word	0x00000000


	//----- nvinfo : EIATTR_CBANK_PARAM_SIZE
	.align		4
.L_89:
        /*007c*/ 	.byte	0x03, 0x19
        /*007e*/ 	.short	0x0018


	//----- nvinfo : EIATTR_PARAM_CBANK
	.align		4
        /*0080*/ 	.byte	0x04, 0x0a
        /*0082*/ 	.short	(.L_91 - .L_90)
	.align		4
.L_90:
        /*0084*/ 	.word	index@(.nv.constant0._Z20kmeans__count_kernelPjS_jj)
        /*0088*/ 	.short	0x0380
        /*008a*/ 	.short	0x0018


	//----- nvinfo : EIATTR_SW_WAR
	.align		4
.L_91:
        /*008c*/ 	.byte	0x04, 0x36
        /*008e*/ 	.short	(.L_93 - .L_92)
.L_92:
        /*0090*/ 	.word	0x00000008
.L_93:


//--------------------- .nv.info._Z22kmeans__prepare_kernelPjj --------------------------
	.section	.nv.info._Z22kmeans__prepare_kernelPjj,"",@"SHT_CUDA_INFO"
	.sectionflags	@""
	.align	4


	//----- nvinfo : EIATTR_CUDA_API_VERSION
	.align		4
        /*0000*/ 	.byte	0x04, 0x37
        /*0002*/ 	.short	(.L_95 - .L_94)
.L_94:
        /*0004*/ 	.word	0x00000082


	//----- nvinfo : EIATTR_KPARAM_INFO
	.align		4
.L_95:
        /*0008*/ 	.byte	0x04, 0x17
        /*000a*/ 	.short	(.L_97 - .L_96)
.L_96:
        /*000c*/ 	.word	0x00000000
        /*0010*/ 	.short	0x0001
        /*0012*/ 	.short	0x0008
        /*0014*/ 	.byte	0x00, 0xf0, 0x11, 0x00


	//----- nvinfo : EIATTR_KPARAM_INFO
	.align		4
.L_97:
        /*0018*/ 	.byte	0x04, 0x17
        /*001a*/ 	.short	(.L_99 - .L_98)
.L_98:
        /*001c*/ 	.word	0x00000000
        /*0020*/ 	.short	0x0000
        /*0022*/ 	.short	0x0000
        /*0024*/ 	.byte	0x00, 0xf5, 0x21, 0x00


	//----- nvinfo : EIATTR_SPARSE_MMA_MASK
	.align		4
.L_99:
        /*0028*/ 	.byte	0x03, 0x50
        /*002a*/ 	.short	0x0000


	//----- nvinfo : EIATTR_MAXREG_COUNT
	.align		4
        /*002c*/ 	.byte	0x03, 0x1b
        /*002e*/ 	.short	0x00ff


	//----- nvinfo : EIATTR_MERCURY_ISA_VERSION
	.align		4
        /*0030*/ 	.byte	0x03, 0x5f
        /*0032*/ 	.short	0x0101


	//----- nvinfo : EIATTR_VRC_CTA_INIT_COUNT
	.align		4
        /*0034*/ 	.byte	0x02, 0x4a
	.zero		1
	.zero		1


	//----- nvinfo : EIATTR_EXIT_INSTR_OFFSETS
	.align		4
        /*0038*/ 	.byte	0x04, 0x1c
        /*003a*/ 	.short	(.L_101 - .L_100)


	//   ....[0]....
.L_100:
        /*003c*/ 	.word	0x00000070


	//   ....[1]....
        /*0040*/ 	.word	0x000000c0


	//----- nvinfo : EIATTR_CBANK_PARAM_SIZE
	.align		4
.L_101:
        /*0044*/ 	.byte	0x03, 0x19
        /*0046*/ 	.short	0x000c


	//----- nvinfo : EIATTR_PARAM_CBANK
	.align		4
        /*0048*/ 	.byte	0x04, 0x0a
        /*004a*/ 	.short	(.L_103 - .L_102)
	.align		4
.L_102:
        /*004c*/ 	.word	index@(.nv.constant0._Z22kmeans__prepare_kernelPjj)
        /*0050*/ 	.short	0x0380
        /*0052*/ 	.short	0x000c


	//----- nvinfo : EIATTR_SW_WAR
	.align		4
.L_103:
        /*0054*/ 	.byte	0x04, 0x36
        /*0056*/ 	.short	(.L_105 - .L_104)
.L_104:
        /*0058*/ 	.word	0x00000008
.L_105:


//--------------------- .nv.info._Z23kmeans__findbest_kerneljP6float3S0_jPjPf --------------------------
	.section	.nv.info._Z23kmeans__findbest_kerneljP6float3S0_jPjPf,"",@"SHT_CUDA_INFO"
	.sectionflags	@""
	.align	4


	//----- nvinfo : EIATTR_CUDA_API_VERSION
	.align		4
        /*0000*/ 	.byte	0x04, 0x37
        /*0002*/ 	.short	(.L_107 - .L_106)
.L_106:
        /*0004*/ 	.word	0x00000082


	//----- nvinfo : EIATTR_KPARAM_INFO
	.align		4
.L_107:
        /*0008*/ 	.byte	0x04, 0x17
        /*000a*/ 	.short	(.L_109 - .L_108)
.L_108:
        /*000c*/ 	.word	0x00000000
        /*0010*/ 	.short	0x0005
        /*0012*/ 	.short	0x0028
        /*0014*/ 	.byte	0x00, 0xf5, 0x21, 0x00


	//----- nvinfo : EIATTR_KPARAM_INFO
	.align		4
.L_109:
        /*0018*/ 	.byte	0x04, 0x17
        /*001a*/ 	.short	(.L_111 - .L_110)
.L_110:
        /*001c*/ 	.word	0x00000000
        /*0020*/ 	.short	0x0004
        /*0022*/ 	.short	0x0020
        /*0024*/ 	.byte	0x00, 0xf5, 0x21, 0x00


	//----- nvinfo : EIATTR_KPARAM_INFO
	.align		4
.L_111:
        /*0028*/ 	.byte	0x04, 0x17
        /*002a*/ 	.short	(.L_113 - .L_112)
.L_112:
        /*002c*/ 	.word	0x00000000
        /*0030*/ 	.short	0x0003
        /*0032*/ 	.short	0x0018
        /*0034*/ 	.byte	0x00, 0xf0, 0x11, 0x00


	//----- nvinfo : EIATTR_KPARAM_INFO
	.align		4
.L_113:
        /*0038*/ 	.byte	0x04, 0x17
        /*003a*/ 	.short	(.L_115 - .L_114)
.L_114:
        /*003c*/ 	.word	0x00000000
        /*0040*/ 	.short	0x0002
        /*0042*/ 	.short	0x0010
        /*0044*/ 	.byte	0x00, 0xf5, 0x21, 0x00


	//----- nvinfo : EIATTR_KPARAM_INFO
	.align		4
.L_115:
        /*0048*/ 	.byte	0x04, 0x17
        /*004a*/ 	.short	(.L_117 - .L_116)
.L_116:
        /*004c*/ 	.word	0x00000000
        /*0050*/ 	.short	0x0001
        /*0052*/ 	.short	0x0008
        /*0054*/ 	.byte	0x00, 0xf5, 0x21, 0x00


	//----- nvinfo : EIATTR_KPARAM_INFO
	.align		4
.L_117:
        /*0058*/ 	.byte	0x04, 0x17
        /*005a*/ 	.short	(.L_119 - .L_118)
.L_118:
        /*005c*/ 	.word	0x00000000
        /*0060*/ 	.short	0x0000
        /*0062*/ 	.short	0x0000
        /*0064*/ 	.byte	0x00, 0xf0, 0x11, 0x00


	//----- nvinfo : EIATTR_SPARSE_MMA_MASK
	.align		4
.L_119:
        /*0068*/ 	.byte	0x03, 0x50
        /*006a*/ 	.short	0x0000


	//----- nvinfo : EIATTR_MAXREG_COUNT
	.align		4
        /*006c*/ 	.byte	0x03, 0x1b
        /*006e*/ 	.short	0x00ff


	//----- nvinfo : EIATTR_NUM_BARRIERS
	.align		4
        /*0070*/ 	.byte	0x02, 0x4c
        /*0072*/ 	.byte	0x01
	.zero		1


	//----- nvinfo : EIATTR_MERCURY_ISA_VERSION
	.align		4
        /*0074*/ 	.byte	0x03, 0x5f
        /*0076*/ 	.short	0x0101


	//----- nvinfo : EIATTR_UNUSED_LOAD_BYTE_OFFSET
	.align		4
        /*0078*/ 	.byte	0x04, 0x44
        /*007a*/ 	.short	(.L_121 - .L_120)


	//   ....[0]....
.L_120:
        /*007c*/ 	.word	0x000001f0
        /*0080*/ 	.word	0x00000fff


	//   ....[1]....
        /*0084*/ 	.word	0x00000540
        /*0088*/ 	.word	0x00000fff


	//----- nvinfo : EIATTR_VRC_CTA_INIT_COUNT
	.align		4
.L_121:
        /*008c*/ 	.byte	0x02, 0x4a
	.zero		1
	.zero		1


	//----- nvinfo : EIATTR_EXIT_INSTR_OFFSETS
	.align		4
        /*0090*/ 	.byte	0x04, 0x1c
        /*0092*/ 	.short	(.L_123 - .L_122)


	//   ....[0]....
.L_122:
        /*0094*/ 	.word	0x00000070


	//   ....[1]....
        /*0098*/ 	.word	0x00000f10


	//----- nvinfo : EIATTR_CBANK_PARAM_SIZE
	.align		4
.L_123:
        /*009c*/ 	.byte	0x03, 0x19
        /*009e*/ 	.short	0x0030


	//----- nvinfo : EIATTR_PARAM_CBANK
	.align		4
        /*00a0*/ 	.byte	0x04, 0x0a
        /*00a2*/ 	.short	(.L_125 - .L_124)
	.align		4
.L_124:
        /*00a4*/ 	.word	index@(.nv.constant0._Z23kmeans__findbest_kerneljP6float3S0_jPjPf)
        /*00a8*/ 	.short	0x0380
        /*00aa*/ 	.short	0x0030


	//----- nvinfo : EIATTR_SW_WAR
	.align		4
.L_125:
        /*00ac*/ 	.byte	0x04, 0x36
        /*00ae*/ 	.short	(.L_127 - .L_126)
.L_126:
        /*00b0*/ 	.word	0x00000008
.L_127:


//--------------------- .nv.info._Z20kmeans__paint_kernelP6float3jfff --------------------------
	.section	.nv.info._Z20kmeans__paint_kernelP6float3jfff,"",@"SHT_CUDA_INFO"
	.sectionflags	@""
	.align	4


	//----- nvinfo : EIATTR_CUDA_API_VERSION
	.align		4
        /*0000*/ 	.byte	0x04, 0x37
        /*0002*/ 	.short	(.L_129 - .L_128)
.L_128:
        /*0004*/ 	.word	0x00000082


	//----- nvinfo : EIATTR_KPARAM_INFO
	.align		4
.L_129:
        /*0008*/ 	.byte	0x04, 0x17
        /*000a*/ 	.short	(.L_131 - .L_130)
.L_130:
        /*000c*/ 	.word	0x00000000
        /*0010*/ 	.short	0x0004
        /*0012*/ 	.short	0x0014
        /*0014*/ 	.byte	0x00, 0xf0, 0x11, 0x00


	//----- nvinfo : EIATTR_KPARAM_INFO
	.align		4
.L_131:
        /*0018*/ 	.byte	0x04, 0x17
        /*001a*/ 	.short	(.L_133 - .L_132)
.L_132:
        /*001c*/ 	.word	0x00000000
        /*0020*/ 	.short	0x0003
        /*0022*/ 	.short	0x0010
        /*0024*/ 	.byte	0x00, 0xf0, 0x11, 0x00


	//----- nvinfo : EIATTR_KPARAM_INFO
	.align		4
.L_133:
        /*0028*/ 	.byte	0x04, 0x17
        /*002a*/ 	.short	(.L_135 - .L_134)
.L_134:
        /*002c*/ 	.word	0x00000000
        /*0030*/ 	.short	0x0002
        /*0032*/ 	.short	0x000c
        /*0034*/ 	.byte	0x00, 0xf0, 0x11, 0x00


	//----- nvinfo : EIATTR_KPARAM_INFO
	.align		4
.L_135:
        /*0038*/ 	.byte	0x04, 0x17
        /*003a*/ 	.short	(.L_137 - .L_136)
.L_136:
        /*003c*/ 	.word	0x00000000
        /*0040*/ 	.short	0x0001
        /*0042*/ 	.short	0x0008
        /*0044*/ 	.byte	0x00, 0xf0, 0x11, 0x00


	//----- nvinfo : EIATTR_KPARAM_INFO
	.align		4
.L_137:
        /*0048*/ 	.byte	0x04, 0x17
        /*004a*/ 	.short	(.L_139 - .L_138)
.L_138:
        /*004c*/ 	.word	0x00000000
        /*0050*/ 	.short	0x0000
        /*0052*/ 	.short	0x0000
        /*0054*/ 	.byte	0x00, 0xf5, 0x21, 0x00


	//----- nvinfo : EIATTR_SPARSE_MMA_MASK
	.align		4
.L_139:
        /*0058*/ 	.byte	0x03, 0x50
        /*005a*/ 	.short	0x0000


	//----- nvinfo : EIATTR_MAXREG_COUNT
	.align		4
        /*005c*/ 	.byte	0x03, 0x1b
        /*005e*/ 	.short	0x00ff


	//----- nvinfo : EIATTR_MERCURY_ISA_VERSION
	.align		4
        /*0060*/ 	.byte	0x03, 0x5f
        /*0062*/ 	.short	0x0101


	//----- nvinfo : EIATTR_VRC_CTA_INIT_COUNT
	.align		4
        /*0064*/ 	.byte	0x02, 0x4a
	.zero		1
	.zero		1


	//----- nvinfo : EIATTR_EXIT_INSTR_OFFSETS
	.align		4
        /*0068*/ 	.byte	0x04, 0x1c
        /*006a*/ 	.short	(.L_141 - .L_140)


	//   ....[0]....
.L_140:
        /*006c*/ 	.word	0x00000070


	//   ....[1]....
        /*0070*/ 	.word	0x00000100


	//----- nvinfo : EIATTR_CBANK_PARAM_SIZE
	.align		4
.L_141:
        /*0074*/ 	.byte	0x03, 0x19
        /*0076*/ 	.short	0x0018


	//----- nvinfo : EIATTR_PARAM_CBANK
	.align		4
        /*0078*/ 	.byte	0x04, 0x0a
        /*007a*/ 	.short	(.L_143 - .L_142)
	.align		4
.L_142:
        /*007c*/ 	.word	index@(.nv.constant0._Z20kmeans__paint_kernelP6float3jfff)
        /*0080*/ 	.short	0x0380
        /*0082*/ 	.short	0x0018


	//----- nvinfo : EIATTR_SW_WAR
	.align		4
.L_143:
        /*0084*/ 	.byte	0x04, 0x36
        /*0086*/ 	.short	(.L_145 - .L_144)
.L_144:
        /*0088*/ 	.word	0x00000008
.L_145:


//--------------------- .nv.info._Z24kmeans__randomize_kernelP6float3jPjfff --------------------------
	.section	.nv.info._Z24kmeans__randomize_kernelP6float3jPjfff,"",@"SHT_CUDA_INFO"
	.sectionflags	@""
	.align	4


	//----- nvinfo : EIATTR_CUDA_API_VERSION
	.align		4
        /*0000*/ 	.byte	0x04, 0x37
        /*0002*/ 	.short	(.L_147 - .L_146)
.L_146:
        /*0004*/ 	.word	0x00000082


	//----- nvinfo : EIATTR_KPARAM_INFO
	.align		4
.L_147:
        /*0008*/ 	.byte	0x04, 0x17
        /*000a*/ 	.short	(.L_149 - .L_148)
.L_148:
        /*000c*/ 	.word	0x00000000
        /*0010*/ 	.short	0x0005
        /*0012*/ 	.short	0x0020
        /*0014*/ 	.byte	0x00, 0xf0, 0x11, 0x00


	//----- nvinfo : EIATTR_KPARAM_INFO
	.align		4
.L_149:
        /*0018*/ 	.byte	0x04, 0x17
        /*001a*/ 	.short	(.L_151 - .L_150)
.L_150:
        /*001c*/ 	.word	0x00000000
        /*0020*/ 	.short	0x0004
        /*0022*/ 	.short	0x001c
        /*0024*/ 	.byte	0x00, 0xf0, 0x11, 0x00


	//----- nvinfo : EIATTR_KPARAM_INFO
	.align		4
.L_151:
        /*0028*/ 	.byte	0x04, 0x17
        /*002a*/ 	.short	(.L_153 - .L_152)
.L_152:
        /*002c*/ 	.word	0x00000000
        /*0030*/ 	.short	0x0003
        /*0032*/ 	.short	0x0018
        /*0034*/ 	.byte	0x00, 0xf0, 0x11, 0x00


	//----- nvinfo : EIATTR_KPARAM_INFO
	.align		4
.L_153:
        /*0038*/ 	.byte	0x04, 0x17
        /*003a*/ 	.short	(.L_155 - .L_154)
.L_154:
        /*003c*/ 	.word	0x00000000
        /*0040*/ 	.short	0x0002
        /*0042*/ 	.short	0x0010
        /*0044*/ 	.byte	0x00, 0xf5, 0x21, 0x00


	//----- nvinfo : EIATTR_KPARAM_INFO
	.align		4
.L_155:
        /*0048*/ 	.byte	0x04, 0x17
        /*004a*/ 	.short	(.L_157 - .L_156)
.L_156:
        /*004c*/ 	.word	0x00000000
        /*0050*/ 	.short	0x0001
        /*0052*/ 	.short	0x0008
        /*0054*/ 	.byte	0x00, 0xf0, 0x11, 0x00


	//----- nvinfo : EIATTR_KPARAM_INFO
	.align		4
.L_157:
        /*0058*/ 	.byte	0x04, 0x17
        /*005a*/ 	.short	(.L_159 - .L_158)
.L_158:
        /*005c*/ 	.word	0x00000000
        /*0060*/ 	.short	0x0000
        /*0062*/ 	.short	0x0000
        /*0064*/ 	.byte	0x00, 0xf5, 0x21, 0x00


	//----- nvinfo : EIATTR_SPARSE_MMA_MASK
	.align		4
.L_159:
        /*0068*/ 	.byte	0x03, 0x50
        /*006a*/ 	.short	0x0000


	//----- nvinfo : EIATTR_MAXREG_COUNT
	.align		4
        /*006c*/ 	.byte	0x03, 0x1b
        /*006e*/ 	.short	0x00ff


	//----- nvinfo : EIATTR_MERCURY_ISA_VERSION
	.align		4
        /*0070*/ 	.byte	0x03, 0x5f
        /*0072*/ 	.short	0x0101


	//----- nvinfo : EIATTR_VRC_CTA_INIT_COUNT
	.align		4
        /*0074*/ 	.byte	0x02, 0x4a
	.zero		1
	.zero		1


	//----- nvinfo : EIATTR_EXIT_INSTR_OFFSETS
	.align		4
        /*0078*/ 	.byte	0x04, 0x1c
        /*007a*/ 	.short	(.L_161 - .L_160)


	//   ....[0]....
.L_160:
        /*007c*/ 	.word	0x000002d0


	//   ....[1]....
        /*0080*/ 	.word	0x000002f0


	//----- nvinfo : EIATTR_CRS_STACK_SIZE
	.align		4
.L_161:
        /*0084*/ 	.byte	0x04, 0x1e
        /*0086*/ 	.short	(.L_163 - .L_162)
.L_162:
        /*0088*/ 	.word	0x00000000


	//----- nvinfo : EIATTR_CBANK_PARAM_SIZE
	.align		4
.L_163:
        /*008c*/ 	.byte	0x03, 0x19
        /*008e*/ 	.short	0x0024


	//----- nvinfo : EIATTR_PARAM_CBANK
	.align		4
        /*0090*/ 	.byte	0x04, 0x0a
        /*0092*/ 	.short	(.L_165 - .L_164)
	.align		4
.L_164:
        /*0094*/ 	.word	index@(.nv.constant0._Z24kmeans__randomize_kernelP6float3jPjfff)
        /*0098*/ 	.short	0x0380
        /*009a*/ 	.short	0x0024


	//----- nvinfo : EIATTR_SW_WAR
	.align		4
.L_165:
        /*009c*/ 	.byte	0x04, 0x36
        /*009e*/ 	.short	(.L_167 - .L_166)
.L_166:
        /*00a0*/ 	.word	0x00000008
.L_167:


//--------------------- .nv.callgraph             --------------------------
	.section	.nv.callgraph,"",@"SHT_CUDA_CALLGRAPH"
	.align	4
	.sectionentsize	8
	.align		4
        /*0000*/ 	.word	0x00000000
	.align		4
        /*0004*/ 	.word	0xffffffff
	.align		4
        /*0008*/ 	.word	0x00000000
	.align		4
        /*000c*/ 	.word	0xfffffffe
	.align		4
        /*0010*/ 	.word	0x00000000
	.align		4
        /*0014*/ 	.word	0xfffffffd
	.align		4
        /*0018*/ 	.word	0x00000000
	.align		4
        /*001c*/ 	.word	0xfffffffc


//--------------------- .text._Z24kmeans__calcerror_kernelPfjPjS_j --------------------------
	.section	.text._Z24kmeans__calcerror_kernelPfjPjS_j,"ax",@progbits
	.align	128
        .global         _Z24kmeans__calcerror_kernelPfjPjS_j
        .type           _Z24kmeans__calcerror_kernelPfjPjS_j,@function
        .size           _Z24kmeans__calcerror_kernelPfjPjS_j,(.L_x_24 - _Z24kmeans__calcerror_kernelPfjPjS_j)
        .other          _Z24kmeans__calcerror_kernelPfjPjS_j,@"STO_CUDA_ENTRY STV_DEFAULT"
_Z24kmeans__calcerror_kernelPfjPjS_j:
.text._Z24kmeans__calcerror_kernelPfjPjS_j:
[----:B------:R-:W-:Y:S01]  /*0000*/  LDC R1, c[0x0][0x37c] ;  /* 0x0000df00ff017b82 */ /* 0x000fe20000000800 */
[----:B------:R-:W-:Y:S05]  /*0010*/  EXIT ;  /* 0x000000000000794d */ /* 0x000fea0003800000 */
.L_x_0:
[----:B------:R-:W-:-:S00]  /*0020*/  BRA `(.L_x_0) ;  /* 0xfffffffc00fc7947 */ /* 0x000fc0000383ffff */
[----:B------:R-:W-:-:S00]  /*0030*/  NOP ;  /* 0x0000000000007918 */ /* 0x000fc00000000000 */
        /* <DEDUP_REMOVED lines=12> */
.L_x_24:


//--------------------- .text._Z21kmeans__paint2_kernelPjP6float3jS_ --------------------------
	.section	.text._Z21kmeans__paint2_kernelPjP6float3jS_,"ax",@progbits
	.align	128
        .global         _Z21kmeans__paint2_kernelPjP6float3jS_
        .type           _Z21kmeans__paint2_kernelPjP6float3jS_,@function
        .size           _Z21kmeans__paint2_kernelPjP6float3jS_,(.L_x_25 - _Z21kmeans__paint2_kernelPjP6float3jS_)
        .other          _Z21kmeans__paint2_kernelPjP6float3jS_,@"STO_CUDA_ENTRY STV_DEFAULT"
_Z21kmeans__paint2_kernelPjP6float3jS_:
.text._Z21kmeans__paint2_kernelPjP6float3jS_:
[----:B------:R-:W-:Y:S01]  /*0000*/  LDC R1, c[0x0][0x37c] ;  /* 0x0000df00ff017b82 */ /* 0x000fe20000000800 */
[----:B------:R-:W0:Y:S07]  /*0010*/  S2R R5, SR_TID.X ;  /* 0x0000000000057919 */ /* 0x000e2e0000002100 */
[----:B------:R-:W0:Y:S01]  /*0020*/  S2UR UR4, SR_CTAID.X ;  /* 0x00000000000479c3 */ /* 0x000e220000002500 */
[----:B------:R-:W1:Y:S07]  /*0030*/  LDCU UR5, c[0x0][0x390] ;  /* 0x00007200ff0577ac */ /* 0x000e6e0008000800 */
[----:B------:R-:W0:Y:S02]  /*0040*/  LDC R0, c[0x0][0x360] ;  /* 0x0000d800ff007b82 */ /* 0x000e240000000800 */
[----:B0-----:R-:W-:-:S05]  /*0050*/  IMAD R5, R0, UR4, R5 ;  /* 0x0000000400057c24 */ /* 0x001fca000f8e0205 */
[----:B-1----:R-:W-:-:S13]  /*0060*/  ISETP.GE.U32.AND P0, PT, R5, UR5, PT ;  /* 0x0000000505007c0c */ /* 0x002fda000bf06070 */
[----:B------:R-:W-:Y:S05]  /*0070*/  @P0 EXIT ;  /* 0x000000000000094d */ /* 0x000fea0003800000 */
[----:B------:R-:W0:Y:S01]  /*0080*/  LDC.64 R2, c[0x0][0x380] ;  /* 0x0000e000ff027b82 */ /* 0x000e220000000a00 */
[----:B------:R-:W1:Y:S07]  /*0090*/  LDCU.64 UR4, c[0x0][0x358] ;  /* 0x00006b00ff0477ac */ /* 0x000e6e0008000a00 */
[----:B------:R-:W2:Y:S08]  /*00a0*/  LDC.64 R6, c[0x0][0x398] ;  /* 0x0000e600ff067b82 */ /* 0x000eb00000000a00 */
[----:B------:R-:W3:Y:S01]  /*00b0*/  LDC.64 R10, c[0x0][0x388] ;  /* 0x0000e200ff0a7b82 */ /* 0x000ee20000000a00 */
[----:B0-----:R-:W-:-:S05]  /*00c0*/  IMAD.WIDE.U32 R2, R5, 0x4, R2 ;  /* 0x0000000405027825 */ /* 0x001fca00078e0002 */
[----:B-1----:R-:W4:Y:S01]  /*00d0*/  LDG.E R0, desc[UR4][R2.64] ;  /* 0x0000000402007981 */ /* 0x002f22000c1e1900 */
[----:B--2---:R-:W-:-:S06]  /*00e0*/  IMAD.WIDE.U32 R6, R5, 0x4, R6 ;  /* 0x0000000405067825 */ /* 0x004fcc00078e0006 */
[----:B------:R-:W3:Y:S01]  /*00f0*/  LDG.E R7, desc[UR4][R6.64] ;  /* 0x0000000406077981 */ /* 0x000ee2000c1e1900 */
[----:B----4-:R-:W-:-:S05]  /*0100*/  IADD3 R0, PT, PT, R0, 0x1, RZ ;  /* 0x0000000100007810 */ /* 0x010fca0007ffe0ff */
[----:B------:R-:W-:-:S05]  /*0110*/  IMAD.HI.U32 R4, R0, -0x55555555, RZ ;  /* 0xaaaaaaab00047827 */ /* 0x000fca00078e00ff */
[----:B------:R-:W-:-:S05]  /*0120*/  SHF.R.U32.HI R5, RZ, 0x1, R4 ;  /* 0x00000001ff057819 */ /* 0x000fca0000011604 */
[----:B------:R-:W-:-:S04]  /*0130*/  IMAD R0, R5, -0x3, R0 ;  /* 0xfffffffd05007824 */ /* 0x000fc800078e0200 */
[----:B------:R-:W0:Y:S02]  /*0140*/  I2F.F64.U32 R4, R0 ;  /* 0x0000000000047312 */ /* 0x000e240000201800 */
[----:B0-----:R-:W-:Y:S01]  /*0150*/  DMUL R8, R4, 0.5 ;  /* 0x3fe0000004087828 */ /* 0x001fe20000000000 */
[----:B---3--:R-:W-:-:S09]  /*0160*/  IMAD.WIDE.U32 R4, R7, 0xc, R10 ;  /* 0x0000000c07047825 */ /* 0x008fd200078e000a */
[----:B------:R-:W0:Y:S02]  /*0170*/  F2F.F32.F64 R9, R8 ;  /* 0x0000000800097310 */ /* 0x000e240000301000 */
[----:B0-----:R0:W-:Y:S04]  /*0180*/  STG.E desc[UR4][R4.64], R9 ;  /* 0x0000000904007986 */ /* 0x0011e8000c101904 */
[----:B------:R-:W2:Y:S02]  /*0190*/  LDG.E R6, desc[UR4][R2.64] ;  /* 0x0000000402067981 */ /* 0x000ea4000c1e1900 */
[----:B--2---:R-:W-:-:S05]  /*01a0*/  IMAD.HI.U32 R6, R6, -0x55555555, RZ ;  /* 0xaaaaaaab06067827 */ /* 0x004fca00078e00ff */
[----:B------:R-:W-:-:S05]  /*01b0*/  LEA.HI R6, R6, 0x1, RZ, 0x1f ;  /* 0x0000000106067811 */ /* 0x000fca00078ff8ff */
[----:B------:R-:W-:-:S04]  /*01c0*/  IMAD.HI.U32 R7, R6, 0x55555556, RZ ;  /* 0x5555555606077827 */ /* 0x000fc800078e00ff */
[----:B------:R-:W-:-:S04]  /*01d0*/  IMAD R10, R7, -0x3, R6 ;  /* 0xfffffffd070a7824 */ /* 0x000fc800078e0206 */
[----:B------:R-:W1:Y:S02]  /*01e0*/  I2F.F64.U32 R6, R10 ;  /* 0x0000000a00067312 */ /* 0x000e640000201800 */
[----:B-1----:R-:W-:-:S10]  /*01f0*/  DMUL R6, R6, 0.5 ;  /* 0x3fe0000006067828 */ /* 0x002fd40000000000 */
[----:B------:R-:W1:Y:S02]  /*0200*/  F2F.F32.F64 R7, R6 ;  /* 0x0000000600077310 */ /* 0x000e640000301000 */
[----:B-1----:R-:W-:Y:S04]  /*0210*/  STG.E desc[UR4][R4.64+0x4], R7 ;  /* 0x0000040704007986 */ /* 0x002fe8000c101904 */
[----:B------:R-:W2:Y:S02]  /*0220*/  LDG.E R0, desc[UR4][R2.64] ;  /* 0x0000000402007981 */ /* 0x000ea4000c1e1900 */
[----:B--2---:R-:W-:-:S05]  /*0230*/  IMAD.HI.U32 R0, R0, 0x38e38e39, RZ ;  /* 0x38e38e3900007827 */ /* 0x004fca00078e00ff */
[----:B------:R-:W-:-:S05]  /*0240*/  LEA.HI R0, R0, 0x1, RZ, 0x1f ;  /* 0x0000000100007811 */ /* 0x000fca00078ff8ff */
[----:B0-----:R-:W-:-:S04]  /*0250*/  IMAD.HI.U32 R9, R0, 0x55555556, RZ ;  /* 0x5555555600097827 */ /* 0x001fc800078e00ff */
[----:B------:R-:W-:-:S04]  /*0260*/  IMAD R0, R9, -0x3, R0 ;  /* 0xfffffffd09007824 */ /* 0x000fc800078e0200 */
[----:B------:R-:W0:Y:S02]  /*0270*/  I2F.F64.U32 R8, R0 ;  /* 0x0000000000087312 */ /* 0x000e240000201800 */
[----:B0-----:R-:W-:-:S10]  /*0280*/  DMUL R8, R8, 0.5 ;  /* 0x3fe0000008087828 */ /* 0x001fd40000000000 */
[----:B------:R-:W0:Y:S02]  /*0290*/  F2F.F32.F64 R9, R8 ;  /* 0x0000000800097310 */ /* 0x000e240000301000 */
[----:B0-----:R-:W-:Y:S01]  /*02a0*/  STG.E desc[UR4][R4.64+0x8], R9 ;  /* 0x0000080904007986 */ /* 0x001fe2000c101904 */
[----:B------:R-:W-:Y:S05]  /*02b0*/  EXIT ;  /* 0x000000000000794d */ /* 0x000fea0003800000 */
.L_x_1:
        /* <DEDUP_REMOVED lines=12> */
.L_x_25:


//--------------------- .text._Z20kmeans__count_kernelPjS_jj --------------------------
	.section	.text._Z20kmeans__count_kernelPjS_jj,"ax",@progbits
	.align	128
        .global         _Z20kmeans__count_kernelPjS_jj
        .type           _Z20kmeans__count_kernelPjS_jj,@function
        .size           _Z20kmeans__count_kernelPjS_jj,(.L_x_26 - _Z20kmeans__count_kernelPjS_jj)
        .other          _Z20kmeans__count_kernelPjS_jj,@"STO_CUDA_ENTRY STV_DEFAULT"
_Z20kmeans__count_kernelPjS_jj:
.text._Z20kmeans__count_kernelPjS_jj:
[----:B------:R-:W-:Y:S01]  /*0000*/  LDC R1, c[0x0][0x37c] ;  /* 0x0000df00ff017b82 */ /* 0x000fe20000000800 */
[----:B------:R-:W0:Y:S07]  /*0010*/  S2R R7, SR_TID.X ;  /* 0x0000000000077919 */ /* 0x000e2e0000002100 */
[----:B------:R-:W0:Y:S01]  /*0020*/  S2UR UR4, SR_CTAID.X ;  /* 0x00000000000479c3 */ /* 0x000e220000002500 */
[----:B------:R-:W1:Y:S07]  /*0030*/  LDCU UR6, c[0x0][0x390] ;  /* 0x00007200ff0677ac */ /* 0x000e6e0008000800 */
[----:B------:R-:W0:Y:S02]  /*0040*/  LDC R0, c[0x0][0x360] ;  /* 0x0000d800ff007b82 */ /* 0x000e240000000800 */
[----:B0-----:R-:W-:-:S05]  /*0050*/  IMAD R7, R0, UR4, R7 ;  /* 0x0000000400077c24 */ /* 0x001fca000f8e0207 */
[----:B-1----:R-:W-:-:S13]  /*0060*/  ISETP.GT.U32.AND P0, PT, R7, UR6, PT ;  /* 0x0000000607007c0c */ /* 0x002fda000bf04070 */
[----:B------:R-:W-:Y:S05]  /*0070*/  @P0 EXIT ;  /* 0x000000000000094d */ /* 0x000fea0003800000 */
[----:B------:R-:W0:Y:S01]  /*0080*/  LDC.64 R2, c[0x0][0x380] ;  /* 0x0000e000ff027b82 */ /* 0x000e220000000a00 */
[C---:B------:R-:W-:Y:S01]  /*0090*/  ISETP.NE.AND P0, PT, R7.reuse, UR6, PT ;  /* 0x0000000607007c0c */ /* 0x040fe2000bf05270 */
[----:B------:R-:W1:Y:S01]  /*00a0*/  LDCU UR7, c[0x0][0x394] ;  /* 0x00007280ff0777ac */ /* 0x000e620008000800 */
[----:B------:R-:W2:Y:S11]  /*00b0*/  LDCU.64 UR4, c[0x0][0x358] ;  /* 0x00006b00ff0477ac */ /* 0x000eb60008000a00 */
[----:B------:R-:W-:-:S02]  /*00c0*/  @P0 IADD3 R5, PT, PT, R7, 0x1, RZ ;  /* 0x0000000107050810 */ /* 0x000fc40007ffe0ff */
[----:B-1----:R-:W-:-:S03]  /*00d0*/  MOV R0, UR7 ;  /* 0x0000000700007c02 */ /* 0x002fc60008000f00 */
[----:B0-----:R-:W-:-:S04]  /*00e0*/  @P0 IMAD.WIDE.U32 R4, R5, 0x4, R2 ;  /* 0x0000000405040825 */ /* 0x001fc800078e0002 */
[----:B------:R-:W-:Y:S01]  /*00f0*/  IMAD.WIDE.U32 R2, R7, 0x4, R2 ;  /* 0x0000000407027825 */ /* 0x000fe200078e0002 */
[----:B--2---:R-:W2:Y:S05]  /*0100*/  @P0 LDG.E R0, desc[UR4][R4.64] ;  /* 0x0000000404000981 */ /* 0x004eaa000c1e1900 */
[----:B------:R-:W2:Y:S02]  /*0110*/  LDG.E R3, desc[UR4][R2.64] ;  /* 0x0000000402037981 */ /* 0x000ea4000c1e1900 */
[----:B--2---:R-:W-:-:S13]  /*0120*/  ISETP.NE.AND P0, PT, R3, R0, PT ;  /* 0x000000000300720c */ /* 0x004fda0003f05270 */
[----:B------:R-:W-:Y:S05]  /*0130*/  @!P0 EXIT ;  /* 0x000000000000894d */ /* 0x000fea0003800000 */
[C---:B------:R-:W-:Y:S01]  /*0140*/  IMAD.IADD R2, R3.reuse, 0x1, -R0 ;  /* 0x0000000103027824 */ /* 0x040fe200078e0a00 */
[----:B------:R-:W-:Y:S01]  /*0150*/  IADD3 R0, PT, PT, -R3, R0, RZ ;  /* 0x0000000003007210 */ /* 0x000fe20007ffe1ff */
[----:B------:R-:W-:Y:S03]  /*0160*/  BSSY.RECONVERGENT B0, `(.L_x_2) ;  /* 0x000003f000007945 */ /* 0x000fe60003800200 */
[----:B------:R-:W-:Y:S02]  /*0170*/  ISETP.GT.U32.AND P0, PT, R2, -0x10, PT ;  /* 0xfffffff00200780c */ /* 0x000fe40003f04070 */
[----:B------:R-:W-:Y:S02]  /*0180*/  IADD3 R2, PT, PT, R7, 0x1, RZ ;  /* 0x0000000107027810 */ /* 0x000fe40007ffe0ff */
[----:B------:R-:W-:-:S09]  /*0190*/  LOP3.LUT R7, R0, 0xf, RZ, 0xc0, !PT ;  /* 0x0000000f00077812 */ /* 0x000fd200078ec0ff */
[----:B------:R-:W-:Y:S05]  /*01a0*/  @P0 BRA `(.L_x_3) ;  /* 0x0000000000e80947 */ /* 0x000fea0003800000 */
[----:B------:R-:W0:Y:S01]  /*01b0*/  LDC.64 R4, c[0x0][0x388] ;  /* 0x0000e200ff047b82 */ /* 0x000e220000000a00 */
[----:B------:R-:W-:Y:S01]  /*01c0*/  LOP3.LUT R6, R0, 0xfffffff0, RZ, 0xc0, !PT ;  /* 0xfffffff000067812 */ /* 0x000fe200078ec0ff */
[----:B------:R-:W-:Y:S01]  /*01d0*/  BSSY.RECONVERGENT B1, `(.L_x_4) ;  /* 0x0000036000017945 */ /* 0x000fe20003800200 */
[----:B------:R-:W-:Y:S02]  /*01e0*/  VIADD R3, R3, 0x7 ;  /* 0x0000000703037836 */ /* 0x000fe40000000000 */
[----:B------:R-:W-:-:S07]  /*01f0*/  IADD3 R6, PT, PT, -R6, RZ, RZ ;  /* 0x000000ff06067210 */ /* 0x000fce0007ffe1ff */
.L_x_5:
[C---:B---3--:R-:W-:Y:S01]  /*0200*/  IADD3 R9, PT, PT, R3.reuse, -0x7, RZ ;  /* 0xfffffff903097810 */ /* 0x048fe20007ffe0ff */
[C---:B------:R-:W-:Y:S01]  /*0210*/  VIADD R11, R3.reuse, 0xfffffffa ;  /* 0xfffffffa030b7836 */ /* 0x040fe20000000000 */
[C---:B------:R-:W-:Y:S01]  /*0220*/  IADD3 R13, PT, PT, R3.reuse, -0x5, RZ ;  /* 0xfffffffb030d7810 */ /* 0x040fe20007ffe0ff */
[C---:B------:R-:W-:Y:S01]  /*0230*/  VIADD R17, R3.reuse, 0xfffffffd ;  /* 0xfffffffd03117836 */ /* 0x040fe20000000000 */
[----:B------:R-:W-:Y:S01]  /*0240*/  IADD3 R15, PT, PT, R3, -0x4, RZ ;  /* 0xfffffffc030f7810 */ /* 0x000fe20007ffe0ff */
[--C-:B0-----:R-:W-:Y:S01]  /*0250*/  IMAD.WIDE.U32 R8, R9, 0x4, R4.reuse ;  /* 0x0000000409087825 */ /* 0x101fe200078e0004 */
[C---:B------:R-:W-:Y:S02]  /*0260*/  IADD3 R21, PT, PT, R3.reuse, -0x1, RZ ;  /* 0xffffffff03157810 */ /* 0x040fe40007ffe0ff */
[----:B------:R-:W-:Y:S01]  /*0270*/  IADD3 R19, PT, PT, R3, -0x2, RZ ;  /* 0xfffffffe03137810 */ /* 0x000fe20007ffe0ff */
[----:B------:R-:W-:Y:S01]  /*0280*/  IMAD.WIDE.U32 R10, R11, 0x4, R4 ;  /* 0x000000040b0a7825 */ /* 0x000fe200078e0004 */
[----:B------:R0:W-:Y:S01]  /*0290*/  STG.E desc[UR4][R8.64], R2 ;  /* 0x0000000208007986 */ /* 0x0001e2000c101904 */
[----:B------:R-:W-:-:S02]  /*02a0*/  IADD3 R25, PT, PT, R3, 0x3, RZ ;  /* 0x0000000303197810 */ /* 0x000fc40007ffe0ff */
[--C-:B------:R-:W-:Y:S01]  /*02b0*/  IMAD.WIDE.U32 R12, R13, 0x4, R4.reuse ;  /* 0x000000040d0c7825 */ /* 0x100fe200078e0004 */
[----:B------:R1:W-:Y:S01]  /*02c0*/  STG.E desc[UR4][R10.64], R2 ;  /* 0x000000020a007986 */ /* 0x0003e2000c101904 */
[----:B------:R-:W-:Y:S02]  /*02d0*/  IADD3 R6, PT, PT, R6, 0x10, RZ ;  /* 0x0000001006067810 */ /* 0x000fe40007ffe0ff */
[--C-:B------:R-:W-:Y:S01]  /*02e0*/  IMAD.WIDE.U32 R14, R15, 0x4, R4.reuse ;  /* 0x000000040f0e7825 */ /* 0x100fe200078e0004 */
[----:B------:R2:W-:Y:S01]  /*02f0*/  STG.E desc[UR4][R12.64], R2 ;  /* 0x000000020c007986 */ /* 0x0005e2000c101904 */
[----:B------:R-:W-:Y:S02]  /*0300*/  ISETP.NE.AND P0, PT, R6, RZ, PT ;  /* 0x000000ff0600720c */ /* 0x000fe40003f05270 */
[--C-:B------:R-:W-:Y:S01]  /*0310*/  IMAD.WIDE.U32 R16, R17, 0x4, R4.reuse ;  /* 0x0000000411107825 */ /* 0x100fe200078e0004 */
[----:B------:R3:W-:Y:S03]  /*0320*/  STG.E desc[UR4][R14.64], R2 ;  /* 0x000000020e007986 */ /* 0x0007e6000c101904 */
[----:B------:R-:W-:Y:S01]  /*0330*/  VIADD R23, R3, 0x1 ;  /* 0x0000000103177836 */ /* 0x000fe20000000000 */
[----:B------:R4:W-:Y:S01]  /*0340*/  STG.E desc[UR4][R16.64], R2 ;  /* 0x0000000210007986 */ /* 0x0009e2000c101904 */
[----:B0-----:R-:W-:Y:S01]  /*0350*/  IMAD.WIDE.U32 R8, R21, 0x4, R4 ;  /* 0x0000000415087825 */ /* 0x001fe200078e0004 */
[----:B------:R-:W-:-:S03]  /*0360*/  IADD3 R21, PT, PT, R3, 0x2, RZ ;  /* 0x0000000203157810 */ /* 0x000fc60007ffe0ff */
[----:B------:R-:W-:-:S04]  /*0370*/  IMAD.WIDE.U32 R18, R19, 0x4, R4 ;  /* 0x0000000413127825 */ /* 0x000fc800078e0004 */
[--C-:B-1----:R-:W-:Y:S01]  /*0380*/  IMAD.WIDE.U32 R10, R3, 0x4, R4.reuse ;  /* 0x00000004030a7825 */ /* 0x102fe200078e0004 */
[----:B------:R0:W-:Y:S03]  /*0390*/  STG.E desc[UR4][R18.64], R2 ;  /* 0x0000000212007986 */ /* 0x0001e6000c101904 */
[--C-:B--2---:R-:W-:Y:S01]  /*03a0*/  IMAD.WIDE.U32 R12, R23, 0x4, R4.reuse ;  /* 0x00000004170c7825 */ /* 0x104fe200078e0004 */
[----:B------:R-:W-:Y:S01]  /*03b0*/  IADD3 R23, PT, PT, R3, 0x5, RZ ;  /* 0x0000000503177810 */ /* 0x000fe20007ffe0ff */
[----:B------:R1:W-:Y:S02]  /*03c0*/  STG.E desc[UR4][R8.64], R2 ;  /* 0x0000000208007986 */ /* 0x0003e4000c101904 */
[--C-:B---3--:R-:W-:Y:S01]  /*03d0*/  IMAD.WIDE.U32 R14, R25, 0x4, R4.reuse ;  /* 0x00000004190e7825 */ /* 0x108fe200078e0004 */
[C---:B------:R-:W-:Y:S01]  /*03e0*/  IADD3 R25, PT, PT, R3.reuse, 0x6, RZ ;  /* 0x0000000603197810 */ /* 0x040fe20007ffe0ff */
[----:B------:R2:W-:Y:S02]  /*03f0*/  STG.E desc[UR4][R10.64], R2 ;  /* 0x000000020a007986 */ /* 0x0005e4000c101904 */
[C---:B----4-:R-:W-:Y:S01]  /*0400*/  VIADD R17, R3.reuse, 0x4 ;  /* 0x0000000403117836 */ /* 0x050fe20000000000 */
[----:B0-----:R-:W-:Y:S01]  /*0410*/  IADD3 R19, PT, PT, R3, 0x8, RZ ;  /* 0x0000000803137810 */ /* 0x001fe20007ffe0ff */
[--C-:B------:R-:W-:Y:S01]  /*0420*/  IMAD.WIDE.U32 R20, R21, 0x4, R4.reuse ;  /* 0x0000000415147825 */ /* 0x100fe200078e0004 */
[----:B------:R0:W-:Y:S03]  /*0430*/  STG.E desc[UR4][R12.64], R2 ;  /* 0x000000020c007986 */ /* 0x0001e6000c101904 */
[----:B------:R-:W-:Y:S01]  /*0440*/  VIADD R27, R3, 0x7 ;  /* 0x00000007031b7836 */ /* 0x000fe20000000000 */
[----:B------:R3:W-:Y:S01]  /*0450*/  STG.E desc[UR4][R20.64], R2 ;  /* 0x0000000214007986 */ /* 0x0007e2000c101904 */
[----:B-1----:R-:W-:Y:S01]  /*0460*/  IMAD.WIDE.U32 R8, R17, 0x4, R4 ;  /* 0x0000000411087825 */ /* 0x002fe200078e0004 */
[----:B------:R-:W-:-:S02]  /*0470*/  IADD3 R3, PT, PT, R3, 0x10, RZ ;  /* 0x0000001003037810 */ /* 0x000fc40007ffe0ff */
[----:B------:R3:W-:Y:S01]  /*0480*/  STG.E desc[UR4][R14.64], R2 ;  /* 0x000000020e007986 */ /* 0x0007e2000c101904 */
[----:B--2---:R-:W-:-:S03]  /*0490*/  IMAD.WIDE.U32 R10, R23, 0x4, R4 ;  /* 0x00000004170a7825 */ /* 0x004fc600078e0004 */
[----:B------:R3:W-:Y:S01]  /*04a0*/  STG.E desc[UR4][R8.64], R2 ;  /* 0x0000000208007986 */ /* 0x0007e2000c101904 */
[----:B------:R-:W-:-:S03]  /*04b0*/  IMAD.WIDE.U32 R16, R25, 0x4, R4 ;  /* 0x0000000419107825 */ /* 0x000fc600078e0004 */
[----:B------:R3:W-:Y:S01]  /*04c0*/  STG.E desc[UR4][R10.64], R2 ;  /* 0x000000020a007986 */ /* 0x0007e2000c101904 */
[----:B0-----:R-:W-:-:S03]  /*04d0*/  IMAD.WIDE.U32 R12, R27, 0x4, R4 ;  /* 0x000000041b0c7825 */ /* 0x001fc600078e0004 */
[----:B------:R3:W-:Y:S01]  /*04e0*/  STG.E desc[UR4][R16.64], R2 ;  /* 0x0000000210007986 */ /* 0x0007e2000c101904 */
[----:B------:R-:W-:-:S03]  /*04f0*/  IMAD.WIDE.U32 R18, R19, 0x4, R4 ;  /* 0x0000000413127825 */ /* 0x000fc600078e0004 */
[----:B------:R3:W-:Y:S04]  /*0500*/  STG.E desc[UR4][R12.64], R2 ;  /* 0x000000020c007986 */ /* 0x0007e8000c101904 */
[----:B------:R3:W-:Y:S01]  /*0510*/  STG.E desc[UR4][R18.64], R2 ;  /* 0x0000000212007986 */ /* 0x0007e2000c101904 */
[----:B------:R-:W-:Y:S05]  /*0520*/  @P0 BRA `(.L_x_5) ;  /* 0xfffffffc00340947 */ /* 0x000fea000383ffff */
[----:B------:R-:W-:Y:S05]  /*0530*/  BSYNC.RECONVERGENT B1 ;  /* 0x0000000000017941 */ /* 0x000fea0003800200 */
.L_x_4:
[----:B------:R-:W-:-:S07]  /*0540*/  VIADD R3, R3, 0xfffffff9 ;  /* 0xfffffff903037836 */ /* 0x000fce0000000000 */
.L_x_3:
[----:B------:R-:W-:Y:S05]  /*0550*/  BSYNC.RECONVERGENT B0 ;  /* 0x0000000000007941 */ /* 0x000fea0003800200 */
.L_x_2:
[----:B------:R-:W-:-:S13]  /*0560*/  ISETP.NE.AND P0, PT, R7, RZ, PT ;  /* 0x000000ff0700720c */ /* 0x000fda0003f05270 */
[----:B------:R-:W-:Y:S05]  /*0570*/  @!P0 EXIT ;  /* 0x000000000000894d */ /* 0x000fea0003800000 */
[----:B------:R-:W-:Y:S01]  /*0580*/  ISETP.GE.U32.AND P0, PT, R7, 0x8, PT ;  /* 0x000000080700780c */ /* 0x000fe20003f06070 */
[----:B------:R-:W-:Y:S01]  /*0590*/  BSSY.RECONVERGENT B0, `(.L_x_6) ;  /* 0x000001d000007945 */ /* 0x000fe20003800200 */
[----:B---3--:R-:W-:-:S04]  /*05a0*/  LOP3.LUT R20, R0, 0x7, RZ, 0xc0, !PT ;  /* 0x0000000700147812 */ /* 0x008fc800078ec0ff */
[----:B------:R-:W-:-:S07]  /*05b0*/  ISETP.NE.AND P1, PT, R20, RZ, PT ;  /* 0x000000ff1400720c */ /* 0x000fce0003f25270 */
[----:B------:R-:W-:Y:S06]  /*05c0*/  @!P0 BRA `(.L_x_7) ;  /* 0x0000000000648947 */ /* 0x000fec0003800000 */
[----:B------:R-:W0:Y:S01]  /*05d0*/  LDC.64 R4, c[0x0][0x388] ;  /* 0x0000e200ff047b82 */ /* 0x000e220000000a00 */
[C---:B------:R-:W-:Y:S01]  /*05e0*/  IADD3 R7, PT, PT, R3.reuse, 0x1, RZ ;  /* 0x0000000103077810 */ /* 0x040fe20007ffe0ff */
[C---:B------:R-:W-:Y:S01]  /*05f0*/  VIADD R15, R3.reuse, 0x4 ;  /* 0x00000004030f7836 */ /* 0x040fe20000000000 */
[C---:B------:R-:W-:Y:S02]  /*0600*/  IADD3 R9, PT, PT, R3.reuse, 0x2, RZ ;  /* 0x0000000203097810 */ /* 0x040fe40007ffe0ff */
[C---:B------:R-:W-:Y:S02]  /*0610*/  IADD3 R11, PT, PT, R3.reuse, 0x3, RZ ;  /* 0x00000003030b7810 */ /* 0x040fe40007ffe0ff */
[C---:B------:R-:W-:Y:S02]  /*0620*/  IADD3 R17, PT, PT, R3.reuse, 0x5, RZ ;  /* 0x0000000503117810 */ /* 0x040fe40007ffe0ff */
[C---:B------:R-:W-:Y:S02]  /*0630*/  IADD3 R19, PT, PT, R3.reuse, 0x6, RZ ;  /* 0x0000000603137810 */ /* 0x040fe40007ffe0ff */
[C---:B------:R-:W-:Y:S01]  /*0640*/  IADD3 R21, PT, PT, R3.reuse, 0x7, RZ ;  /* 0x0000000703157810 */ /* 0x040fe20007ffe0ff */
[----:B0-----:R-:W-:-:S04]  /*0650*/  IMAD.WIDE.U32 R12, R3, 0x4, R4 ;  /* 0x00000004030c7825 */ /* 0x001fc800078e0004 */
[--C-:B------:R-:W-:Y:S01]  /*0660*/  IMAD.WIDE.U32 R6, R7, 0x4, R4.reuse ;  /* 0x0000000407067825 */ /* 0x100fe200078e0004 */
[----:B------:R0:W-:Y:S03]  /*0670*/  STG.E desc[UR4][R12.64], R2 ;  /* 0x000000020c007986 */ /* 0x0001e6000c101904 */
        /* <DEDUP_REMOVED lines=10> */
[----:B------:R-:W-:Y:S01]  /*0720*/  IMAD.WIDE.U32 R4, R21, 0x4, R4 ;  /* 0x0000000415047825 */ /* 0x000fe200078e0004 */
[----:B------:R0:W-:Y:S03]  /*0730*/  STG.E desc[UR4][R18.64], R2 ;  /* 0x0000000212007986 */ /* 0x0001e6000c101904 */
[----:B------:R-:W-:Y:S01]  /*0740*/  VIADD R3, R3, 0x8 ;  /* 0x0000000803037836 */ /* 0x000fe20000000000 */
[----:B------:R0:W-:Y:S06]  /*0750*/  STG.E desc[UR4][R4.64], R2 ;  /* 0x0000000204007986 */ /* 0x0001ec000c101904 */
.L_x_7:
[----:B------:R-:W-:Y:S05]  /*0760*/  BSYNC.RECONVERGENT B0 ;  /* 0x0000000000007941 */ /* 0x000fea0003800200 */
.L_x_6:
[----:B------:R-:W-:Y:S05]  /*0770*/  @!P1 EXIT ;  /* 0x000000000000994d */ /* 0x000fea0003800000 */
[----:B------:R-:W-:Y:S01]  /*0780*/  ISETP.GE.U32.AND P0, PT, R20, 0x4, PT ;  /* 0x000000041400780c */ /* 0x000fe20003f06070 */
[----:B------:R-:W-:Y:S01]  /*0790*/  BSSY.RECONVERGENT B0, `(.L_x_8) ;  /* 0x0000011000007945 */ /* 0x000fe20003800200 */
[----:B------:R-:W-:-:S04]  /*07a0*/  LOP3.LUT R0, R0, 0x3, RZ, 0xc0, !PT ;  /* 0x0000000300007812 */ /* 0x000fc800078ec0ff */
[----:B------:R-:W-:-:S07]  /*07b0*/  ISETP.NE.AND P1, PT, R0, RZ, PT ;  /* 0x000000ff0000720c */ /* 0x000fce0003f25270 */
[----:B------:R-:W-:Y:S06]  /*07c0*/  @!P0 BRA `(.L_x_9) ;  /* 0x0000000000348947 */ /* 0x000fec0003800000 */
[----:B0-----:R-:W0:Y:S01]  /*07d0*/  LDC.64 R4, c[0x0][0x388] ;  /* 0x0000e200ff047b82 */ /* 0x001e220000000a00 */
        /* <DEDUP_REMOVED lines=12> */
.L_x_9:
[----:B------:R-:W-:Y:S05]  /*08a0*/  BSYNC.RECONVERGENT B0 ;  /* 0x0000000000007941 */ /* 0x000fea0003800200 */
.L_x_8:
[----:B------:R-:W-:Y:S05]  /*08b0*/  @!P1 EXIT ;  /* 0x000000000000994d */ /* 0x000fea0003800000 */
[----:B01----:R-:W0:Y:S01]  /*08c0*/  LDC.64 R6, c[0x0][0x388] ;  /* 0x0000e200ff067b82 */ /* 0x003e220000000a00 */
[----:B------:R-:W-:-:S07]  /*08d0*/  IADD3 R0, PT, PT, -R0, RZ, RZ ;  /* 0x000000ff00007210 */ /* 0x000fce0007ffe1ff */
.L_x_10:
[C---:B0-----:R-:W-:Y:S01]  /*08e0*/  IMAD.WIDE.U32 R4, R3.reuse, 0x4, R6 ;  /* 0x0000000403047825 */ /* 0x041fe200078e0006 */
[----:B------:R-:W-:Y:S02]  /*08f0*/  IADD3 R0, PT, PT, R0, 0x1, RZ ;  /* 0x0000000100007810 */ /* 0x000fe40007ffe0ff */
[----:B------:R-:W-:Y:S02]  /*0900*/  IADD3 R3, PT, PT, R3, 0x1, RZ ;  /* 0x0000000103037810 */ /* 0x000fe40007ffe0ff */
[----:B------:R1:W-:Y:S01]  /*0910*/  STG.E desc[UR4][R4.64], R2 ;  /* 0x0000000204007986 */ /* 0x0003e2000c101904 */
[----:B------:R-:W-:-:S13]  /*0920*/  ISETP.NE.AND P0, PT, R0, RZ, PT ;  /* 0x000000ff0000720c */ /* 0x000fda0003f05270 */
[----:B-1----:R-:W-:Y:S05]  /*0930*/  @P0 BRA `(.L_x_10) ;  /* 0xfffffffc00e80947 */ /* 0x002fea000383ffff */
[----:B------:R-:W-:Y:S05]  /*0940*/  EXIT ;  /* 0x000000000000794d */ /* 0x000fea0003800000 */
.L_x_11:
        /* <DEDUP_REMOVED lines=11> */
.L_x_26:


//--------------------- .text._Z22kmeans__prepare_kernelPjj --------------------------
	.section	.text._Z22kmeans__prepare_kernelPjj,"ax",@progbits
	.align	128
        .global         _Z22kmeans__prepare_kernelPjj
        .type           _Z22kmeans__prepare_kernelPjj,@function
        .size           _Z22kmeans__prepare_kernelPjj,(.L_x_27 - _Z22kmeans__prepare_kernelPjj)
        .other          _Z22kmeans__prepare_kernelPjj,@"STO_CUDA_ENTRY STV_DEFAULT"
_Z22kmeans__prepare_kernelPjj:
.text._Z22kmeans__prepare_kernelPjj:
        /* <DEDUP_REMOVED lines=9> */
[----:B------:R-:W1:Y:S01]  /*0090*/  LDCU.64 UR4, c[0x0][0x358] ;  /* 0x00006b00ff0477ac */ /* 0x000e620008000a00 */
[----:B0-----:R-:W-:-:S05]  /*00a0*/  IMAD.WIDE.U32 R2, R5, 0x4, R2 ;  /* 0x0000000405027825 */ /* 0x001fca00078e0002 */
[----:B-1----:R-:W-:Y:S01]  /*00b0*/  STG.E desc[UR4][R2.64], R5 ;  /* 0x0000000502007986 */ /* 0x002fe2000c101904 */
[----:B------:R-:W-:Y:S05]  /*00c0*/  EXIT ;  /* 0x000000000000794d */ /* 0x000fea0003800000 */
.L_x_12:
        /* <DEDUP_REMOVED lines=11> */
.L_x_27:


//--------------------- .text._Z23kmeans__findbest_kerneljP6float3S0_jPjPf --------------------------
	.section	.text._Z23kmeans__findbest_kerneljP6float3S0_jPjPf,"ax",@progbits
	.align	128
        .global         _Z23kmeans__findbest_kerneljP6float3S0_jPjPf
        .type           _Z23kmeans__findbest_kerneljP6float3S0_jPjPf,@function
        .size           _Z23kmeans__findbest_kerneljP6float3S0_jPjPf,(.L_x_28 - _Z23kmeans__findbest_kerneljP6float3S0_jPjPf)
        .other          _Z23kmeans__findbest_kerneljP6float3S0_jPjPf,@"STO_CUDA_ENTRY STV_DEFAULT"
_Z23kmeans__findbest_kerneljP6float3S0_jPjPf:
.text._Z23kmeans__findbest_kerneljP6float3S0_jPjPf:
        /* <DEDUP_REMOVED lines=8> */
[----:B------:R-:W0:Y:S01]  /*0080*/  LDCU UR5, c[0x0][0x380] ;  /* 0x00007000ff0577ac */ /* 0x000e220008000800 */
[----:B------:R-:W1:Y:S01]  /*0090*/  LDC.64 R8, c[0x0][0x390] ;  /* 0x0000e400ff087b82 */ /* 0x000e620000000a00 */
[----:B------:R-:W2:Y:S01]  /*00a0*/  LDCU.64 UR8, c[0x0][0x358] ;  /* 0x00006b00ff0877ac */ /* 0x000ea20008000a00 */
[----:B0-----:R-:W-:-:S13]  /*00b0*/  ISETP.GE.U32.AND P0, PT, R17, UR5, PT ;  /* 0x0000000511007c0c */ /* 0x001fda000bf06070 */
[----:B------:R-:W0:Y:S02]  /*00c0*/  @!P0 LDC.64 R4, c[0x0][0x388] ;  /* 0x0000e200ff048b82 */ /* 0x000e240000000a00 */
[----:B0-----:R-:W-:-:S05]  /*00d0*/  @!P0 IMAD.WIDE.U32 R4, R17, 0xc, R4 ;  /* 0x0000000c11048825 */ /* 0x001fca00078e0004 */
[----:B--2---:R-:W2:Y:S04]  /*00e0*/  @!P0 LDG.E R11, desc[UR8][R4.64] ;  /* 0x00000008040b8981 */ /* 0x004ea8000c1e1900 */
[----:B------:R-:W3:Y:S04]  /*00f0*/  @!P0 LDG.E R13, desc[UR8][R4.64+0x4] ;  /* 0x00000408040d8981 */ /* 0x000ee8000c1e1900 */
[----:B------:R-:W4:Y:S01]  /*0100*/  @!P0 LDG.E R15, desc[UR8][R4.64+0x8] ;  /* 0x00000808040f8981 */ /* 0x000f22000c1e1900 */
[----:B-1----:R-:W-:-:S05]  /*0110*/  IMAD.WIDE.U32 R8, R24, 0xc, R8 ;  /* 0x0000000c18087825 */ /* 0x002fca00078e0008 */
[----:B------:R-:W5:Y:S04]  /*0120*/  LDG.E R22, desc[UR8][R8.64+0x4] ;  /* 0x0000040808167981 */ /* 0x000f68000c1e1900 */
[----:B------:R-:W5:Y:S04]  /*0130*/  LDG.E R23, desc[UR8][R8.64] ;  /* 0x0000000808177981 */ /* 0x000f68000c1e1900 */
[----:B------:R-:W5:Y:S01]  /*0140*/  LDG.E R3, desc[UR8][R8.64+0x8] ;  /* 0x0000080808037981 */ /* 0x000f62000c1e1900 */
[----:B------:R-:W-:Y:S01]  /*0150*/  MOV R0, 0x400 ;  /* 0x0000040000007802 */ /* 0x000fe20000000f00 */
[----:B------:R-:W-:Y:S01]  /*0160*/  UISETP.GE.U32.AND UP0, UPT, UR5, 0x2, UPT ;  /* 0x000000020500788c */ /* 0x000fe2000bf06070 */
[----:B------:R-:W-:Y:S01]  /*0170*/  HFMA2 R2, -RZ, RZ, 0, 0 ;  /* 0x00000000ff027431 */ /* 0x000fe200000001ff */
[----:B------:R-:W0:Y:S02]  /*0180*/  S2R R7, SR_CgaCtaId ;  /* 0x0000000000077919 */ /* 0x000e240000008800 */
[----:B0-----:R-:W-:-:S05]  /*0190*/  LEA R0, R7, R0, 0x18 ;  /* 0x0000000007007211 */ /* 0x001fca00078ec0ff */
[----:B------:R-:W-:-:S05]  /*01a0*/  @!P0 IMAD R10, R17, 0xc, R0 ;  /* 0x0000000c110a8824 */ /* 0x000fca00078e0200 */
[----:B--2---:R-:W-:Y:S04]  /*01b0*/  @!P0 STS [R10], R11 ;  /* 0x0000000b0a008388 */ /* 0x004fe80000000800 */
[----:B---3--:R-:W-:Y:S04]  /*01c0*/  @!P0 STS [R10+0x4], R13 ;  /* 0x0000040d0a008388 */ /* 0x008fe80000000800 */
[----:B----4-:R-:W-:Y:S01]  /*01d0*/  @!P0 STS [R10+0x8], R15 ;  /* 0x0000080f0a008388 */ /* 0x010fe20000000800 */
[----:B------:R-:W-:Y:S06]  /*01e0*/  BAR.SYNC.DEFER_BLOCKING 0x0 ;  /* 0x0000000000007b1d */ /* 0x000fec0000010000 */
[----:B------:R-:W5:Y:S02]  /*01f0*/  LDS.128 R4, [R0] ;  /* 0x0000000000047984 */ /* 0x000f640000000c00 */
[----:B-----5:R-:W-:Y:S01]  /*0200*/  FADD R5, -R22, R5 ;  /* 0x0000000516057221 */ /* 0x020fe20000000100 */
[----:B------:R-:W-:Y:S01]  /*0210*/  FADD R4, -R23, R4 ;  /* 0x0000000417047221 */ /* 0x000fe20000000100 */
[----:B------:R-:W-:-:S02]  /*0220*/  FADD R6, -R3, R6 ;  /* 0x0000000603067221 */ /* 0x000fc40000000100 */
[----:B------:R-:W-:-:S04]  /*0230*/  FMUL R5, R5, R5 ;  /* 0x0000000505057220 */ /* 0x000fc80000400000 */
[----:B------:R-:W-:-:S04]  /*0240*/  FFMA R5, R4, R4, R5 ;  /* 0x0000000404057223 */ /* 0x000fc80000000005 */
[----:B------:R-:W-:Y:S01]  /*0250*/  FFMA R25, R6, R6, R5 ;  /* 0x0000000606197223 */ /* 0x000fe20000000005 */
[----:B------:R-:W-:Y:S06]  /*0260*/  BRA.U !UP0, `(.L_x_13) ;  /* 0x0000000d08107547 */ /* 0x000fec000b800000 */
[----:B------:R-:W-:Y:S01]  /*0270*/  UIADD3 UR4, UPT, UPT, UR5, -0x1, URZ ;  /* 0xffffffff05047890 */ /* 0x000fe2000fffe0ff */
[----:B------:R-:W-:Y:S01]  /*0280*/  MOV R2, RZ ;  /* 0x000000ff00027202 */ /* 0x000fe20000000f00 */
[----:B------:R-:W-:Y:S01]  /*0290*/  UIADD3 UR5, UPT, UPT, UR5, -0x2, URZ ;  /* 0xfffffffe05057890 */ /* 0x000fe2000fffe0ff */
[----:B------:R-:W-:Y:S01]  /*02a0*/  MOV R21, 0x1 ;  /* 0x0000000100157802 */ /* 0x000fe20000000f00 */
[----:B------:R-:W-:Y:S02]  /*02b0*/  ULOP3.LUT UR6, UR4, 0x7, URZ, 0xc0, !UPT ;  /* 0x0000000704067892 */ /* 0x000fe4000f8ec0ff */
[----:B------:R-:W-:-:S09]  /*02c0*/  UISETP.GE.U32.AND UP0, UPT, UR5, 0x7, UPT ;  /* 0x000000070500788c */ /* 0x000fd2000bf06070 */
[----:B------:R-:W-:Y:S05]  /*02d0*/  BRA.U !UP0, `(.L_x_14) ;  /* 0x0000000508607547 */ /* 0x000fea000b800000 */
[----:B------:R-:W-:Y:S01]  /*02e0*/  HFMA2 R2, -RZ, RZ, 0, 0 ;  /* 0x00000000ff027431 */ /* 0x000fe200000001ff */
[----:B------:R-:W-:Y:S01]  /*02f0*/  IADD3 R20, PT, PT, R0, 0x30, RZ ;  /* 0x0000003000147810 */ /* 0x000fe20007ffe0ff */
[----:B------:R-:W-:Y:S01]  /*0300*/  ULOP3.LUT UR5, UR4, 0xfffffff8, URZ, 0xc0, !UPT ;  /* 0xfffffff804057892 */ /* 0x000fe2000f8ec0ff */
[----:B------:R-:W-:-:S11]  /*0310*/  MOV R21, RZ ;  /* 0x000000ff00157202 */ /* 0x000fd60000000f00 */
.L_x_15:
[----:B------:R-:W0:Y:S04]  /*0320*/  LDS.128 R4, [R20+-0x20] ;  /* 0xffffe00014047984 */ /* 0x000e280000000c00 */
[----:B------:R-:W1:Y:S04]  /*0330*/  LDS R8, [R20+-0x24] ;  /* 0xffffdc0014087984 */ /* 0x000e680000000800 */
[----:B------:R-:W2:Y:S04]  /*0340*/  LDS.128 R16, [R20+-0x10] ;  /* 0xfffff00014107984 */ /* 0x000ea80000000c00 */
[----:B------:R-:W3:Y:S01]  /*0350*/  LDS.128 R12, [R20] ;  /* 0x00000000140c7984 */ /* 0x000ee20000000c00 */
[C---:B0-----:R-:W-:Y:S01]  /*0360*/  FADD R4, -R22.reuse, R4 ;  /* 0x0000000416047221 */ /* 0x041fe20000000100 */
[----:B------:R-:W-:Y:S01]  /*0370*/  FADD R5, -R3, R5 ;  /* 0x0000000503057221 */ /* 0x000fe20000000100 */
[----:B------:R-:W-:Y:S01]  /*0380*/  FADD R7, -R22, R7 ;  /* 0x0000000716077221 */ /* 0x000fe20000000100 */
[C---:B------:R-:W-:Y:S01]  /*0390*/  FADD R6, -R23.reuse, R6 ;  /* 0x0000000617067221 */ /* 0x040fe20000000100 */
[----:B-1----:R-:W-:Y:S01]  /*03a0*/  FADD R8, -R23, R8 ;  /* 0x0000000817087221 */ /* 0x002fe20000000100 */
[----:B------:R-:W-:Y:S01]  /*03b0*/  FMUL R9, R4, R4 ;  /* 0x0000000404097220 */ /* 0x000fe20000400000 */
[----:B------:R-:W-:Y:S01]  /*03c0*/  FMUL R7, R7, R7 ;  /* 0x0000000707077220 */ /* 0x000fe20000400000 */
[----:B--2---:R-:W-:-:S02]  /*03d0*/  FADD R16, -R3, R16 ;  /* 0x0000001003107221 */ /* 0x004fc40000000100 */
[----:B------:R-:W-:Y:S01]  /*03e0*/  FFMA R8, R8, R8, R9 ;  /* 0x0000000808087223 */ /* 0x000fe20000000009 */
[----:B------:R-:W-:Y:S01]  /*03f0*/  FFMA R7, R6, R6, R7 ;  /* 0x0000000606077223 */ /* 0x000fe20000000007 */
[----:B------:R-:W-:Y:S01]  /*0400*/  FADD R18, -R22, R18 ;  /* 0x0000001216127221 */ /* 0x000fe20000000100 */
[----:B------:R-:W-:Y:S01]  /*0410*/  FADD R17, -R23, R17 ;  /* 0x0000001117117221 */ /* 0x000fe20000000100 */
[----:B------:R-:W-:Y:S01]  /*0420*/  FFMA R4, R5, R5, R8 ;  /* 0x0000000505047223 */ /* 0x000fe20000000008 */
[----:B------:R-:W-:Y:S01]  /*0430*/  FFMA R16, R16, R16, R7 ;  /* 0x0000001010107223 */ /* 0x000fe20000000007 */
[----:B------:R-:W0:Y:S01]  /*0440*/  LDS.128 R8, [R20+0x10] ;  /* 0x0000100014087984 */ /* 0x000e220000000c00 */
[----:B------:R-:W-:Y:S01]  /*0450*/  FMUL R18, R18, R18 ;  /* 0x0000001212127220 */ /* 0x000fe20000400000 */
[----:B------:R-:W-:Y:S01]  /*0460*/  FADD R19, -R3, R19 ;  /* 0x0000001303137221 */ /* 0x000fe20000000100 */
[----:B------:R-:W-:Y:S01]  /*0470*/  FSETP.GEU.AND P4, PT, R4, R25, PT ;  /* 0x000000190400720b */ /* 0x000fe20003f8e000 */
[----:B---3--:R-:W-:Y:S01]  /*0480*/  FADD R13, -R22, R13 ;  /* 0x0000000d160d7221 */ /* 0x008fe20000000100 */
[----:B------:R-:W-:Y:S01]  /*0490*/  FFMA R18, R17, R17, R18 ;  /* 0x0000001111127223 */ /* 0x000fe20000000012 */
[----:B------:R-:W-:Y:S01]  /*04a0*/  FADD R12, -R23, R12 ;  /* 0x0000000c170c7221 */ /* 0x000fe20000000100 */
[----:B------:R-:W-:Y:S01]  /*04b0*/  FSEL R25, R4, R25, !P4 ;  /* 0x0000001904197208 */ /* 0x000fe20006000000 */
[----:B------:R-:W-:Y:S01]  /*04c0*/  FMUL R13, R13, R13 ;  /* 0x0000000d0d0d7220 */ /* 0x000fe20000400000 */
[----:B------:R-:W1:Y:S01]  /*04d0*/  LDS.128 R4, [R20+0x20] ;  /* 0x0000200014047984 */ /* 0x000e620000000c00 */
[----:B------:R-:W-:Y:S01]  /*04e0*/  FFMA R26, R19, R19, R18 ;  /* 0x00000013131a7223 */ /* 0x000fe20000000012 */
[-C--:B------:R-:W-:Y:S01]  /*04f0*/  FSETP.GEU.AND P0, PT, R16, R25.reuse, PT ;  /* 0x000000191000720b */ /* 0x080fe20003f0e000 */
[----:B------:R-:W-:Y:S01]  /*0500*/  FFMA R13, R12, R12, R13 ;  /* 0x0000000c0c0d7223 */ /* 0x000fe2000000000d */
[----:B------:R-:W-:Y:S01]  /*0510*/  FADD R14, -R3, R14 ;  /* 0x0000000e030e7221 */ /* 0x000fe20000000100 */
[----:B------:R-:W-:Y:S01]  /*0520*/  FADD R15, -R23, R15 ;  /* 0x0000000f170f7221 */ /* 0x000fe20000000100 */
[----:B------:R-:W-:-:S02]  /*0530*/  FSEL R25, R16, R25, !P0 ;  /* 0x0000001910197208 */ /* 0x000fc40004000000 */
[----:B------:R2:W3:Y:S01]  /*0540*/  LDS.128 R16, [R20+0x30] ;  /* 0x0000300014107984 */ /* 0x0004e20000000c00 */
[----:B------:R-:W-:Y:S02]  /*0550*/  @!P4 IADD3 R2, PT, PT, R21, 0x1, RZ ;  /* 0x000000011502c810 */ /* 0x000fe40007ffe0ff */
[----:B------:R-:W-:-:S04]  /*0560*/  FSETP.GEU.AND P1, PT, R26, R25, PT ;  /* 0x000000191a00720b */ /* 0x000fc80003f2e000 */
[----:B------:R-:W-:Y:S02]  /*0570*/  FSEL R26, R26, R25, !P1 ;  /* 0x000000191a1a7208 */ /* 0x000fe40004800000 */
[----:B------:R-:W-:Y:S02]  /*0580*/  @!P0 IADD3 R2, PT, PT, R21, 0x2, RZ ;  /* 0x0000000215028810 */ /* 0x000fe40007ffe0ff */
[----:B--2---:R-:W-:-:S05]  /*0590*/  IADD3 R20, PT, PT, R20, 0x60, RZ ;  /* 0x0000006014147810 */ /* 0x004fca0007ffe0ff */
[----:B------:R-:W-:Y:S01]  /*05a0*/  @!P1 IADD3 R2, PT, PT, R21, 0x3, RZ ;  /* 0x0000000315029810 */ /* 0x000fe20007ffe0ff */
[C---:B0-----:R-:W-:Y:S01]  /*05b0*/  FADD R8, -R22.reuse, R8 ;  /* 0x0000000816087221 */ /* 0x041fe20000000100 */
[----:B------:R-:W-:Y:S01]  /*05c0*/  FADD R12, -R22, R11 ;  /* 0x0000000b160c7221 */ /* 0x000fe20000000100 */
[----:B------:R-:W-:Y:S01]  /*05d0*/  FFMA R11, R14, R14, R13 ;  /* 0x0000000e0e0b7223 */ /* 0x000fe2000000000d */
[----:B------:R-:W-:Y:S01]  /*05e0*/  FADD R9, -R3, R9 ;  /* 0x0000000903097221 */ /* 0x000fe20000000100 */
[----:B------:R-:W-:Y:S01]  /*05f0*/  FMUL R8, R8, R8 ;  /* 0x0000000808087220 */ /* 0x000fe20000400000 */
[----:B------:R-:W-:Y:S01]  /*0600*/  FADD R10, -R23, R10 ;  /* 0x0000000a170a7221 */ /* 0x000fe20000000100 */
[----:B------:R-:W-:Y:S01]  /*0610*/  FMUL R13, R12, R12 ;  /* 0x0000000c0c0d7220 */ /* 0x000fe20000400000 */
[----:B------:R-:W-:Y:S01]  /*0620*/  FSETP.GEU.AND P2, PT, R11, R26, PT ;  /* 0x0000001a0b00720b */ /* 0x000fe20003f4e000 */
[----:B------:R-:W-:Y:S01]  /*0630*/  FFMA R8, R15, R15, R8 ;  /* 0x0000000f0f087223 */ /* 0x000fe20000000008 */
[----:B-1----:R-:W-:Y:S01]  /*0640*/  FADD R4, -R3, R4 ;  /* 0x0000000403047221 */ /* 0x002fe20000000100 */
[----:B------:R-:W-:Y:S01]  /*0650*/  FFMA R13, R10, R10, R13 ;  /* 0x0000000a0a0d7223 */ /* 0x000fe2000000000d */
[----:B------:R-:W-:Y:S01]  /*0660*/  FSEL R11, R11, R26, !P2 ;  /* 0x0000001a0b0b7208 */ /* 0x000fe20005000000 */
[----:B------:R-:W-:Y:S01]  /*0670*/  FFMA R8, R9, R9, R8 ;  /* 0x0000000909087223 */ /* 0x000fe20000000008 */
[----:B------:R-:W-:Y:S01]  /*0680*/  FADD R6, -R22, R6 ;  /* 0x0000000616067221 */ /* 0x000fe20000000100 */
[----:B------:R-:W-:Y:S01]  /*0690*/  FFMA R13, R4, R4, R13 ;  /* 0x00000004040d7223 */ /* 0x000fe2000000000d */
[----:B------:R-:W-:Y:S01]  /*06a0*/  FADD R5, -R23, R5 ;  /* 0x0000000517057221 */ /* 0x000fe20000000100 */
[----:B------:R-:W-:Y:S01]  /*06b0*/  FADD R7, -R3, R7 ;  /* 0x0000000703077221 */ /* 0x000fe20000000100 */
[-C--:B------:R-:W-:Y:S01]  /*06c0*/  FSETP.GEU.AND P3, PT, R8, R11.reuse, PT ;  /* 0x0000000b0800720b */ /* 0x080fe20003f6e000 */
[----:B------:R-:W-:Y:S01]  /*06d0*/  FMUL R6, R6, R6 ;  /* 0x0000000606067220 */ /* 0x000fe20000400000 */
[----:B---3--:R-:W-:Y:S01]  /*06e0*/  FADD R17, -R22, R17 ;  /* 0x0000001116117221 */ /* 0x008fe20000000100 */
[----:B------:R-:W-:Y:S01]  /*06f0*/  @!P2 IADD3 R2, PT, PT, R21, 0x4, RZ ;  /* 0x000000041502a810 */ /* 0x000fe20007ffe0ff */
[----:B------:R-:W-:Y:S01]  /*0700*/  FADD R16, -R23, R16 ;  /* 0x0000001017107221 */ /* 0x000fe20000000100 */
[----:B------:R-:W-:Y:S01]  /*0710*/  FSEL R8, R8, R11, !P3 ;  /* 0x0000000b08087208 */ /* 0x000fe20005800000 */
[----:B------:R-:W-:Y:S01]  /*0720*/  FFMA R6, R5, R5, R6 ;  /* 0x0000000505067223 */ /* 0x000fe20000000006 */
[----:B------:R-:W-:Y:S01]  /*0730*/  FMUL R17, R17, R17 ;  /* 0x0000001111117220 */ /* 0x000fe20000400000 */
[----:B------:R-:W-:Y:S01]  /*0740*/  FADD R18, -R3, R18 ;  /* 0x0000001203127221 */ /* 0x000fe20000000100 */
[----:B------:R-:W-:Y:S01]  /*0750*/  FSETP.GEU.AND P4, PT, R13, R8, PT ;  /* 0x000000080d00720b */ /* 0x000fe20003f8e000 */
[----:B------:R-:W-:Y:S01]  /*0760*/  FFMA R7, R7, R7, R6 ;  /* 0x0000000707077223 */ /* 0x000fe20000000006 */
[----:B------:R-:W-:-:S02]  /*0770*/  FFMA R17, R16, R16, R17 ;  /* 0x0000001010117223 */ /* 0x000fc40000000011 */
[----:B------:R-:W-:Y:S02]  /*0780*/  FSEL R8, R13, R8, !P4 ;  /* 0x000000080d087208 */ /* 0x000fe40006000000 */
[----:B------:R-:W-:Y:S01]  /*0790*/  @!P3 IADD3 R2, PT, PT, R21, 0x5, RZ ;  /* 0x000000051502b810 */ /* 0x000fe20007ffe0ff */
[----:B------:R-:W-:Y:S01]  /*07a0*/  FFMA R18, R18, R18, R17 ;  /* 0x0000001212127223 */ /* 0x000fe20000000011 */
[----:B------:R-:W-:-:S04]  /*07b0*/  FSETP.GEU.AND P0, PT, R7, R8, PT ;  /* 0x000000080700720b */ /* 0x000fc80003f0e000 */
[----:B------:R-:W-:Y:S02]  /*07c0*/  FSEL R7, R7, R8, !P0 ;  /* 0x0000000807077208 */ /* 0x000fe40004000000 */
[----:B------:R-:W-:-:S07]  /*07d0*/  @!P4 IADD3 R2, PT, PT, R21, 0x6, RZ ;  /* 0x000000061502c810 */ /* 0x000fce0007ffe0ff */
[C---:B------:R-:W-:Y:S02]  /*07e0*/  @!P0 IADD3 R2, PT, PT, R21.reuse, 0x7, RZ ;  /* 0x0000000715028810 */ /* 0x040fe40007ffe0ff */
[----:B------:R-:W-:Y:S02]  /*07f0*/  IADD3 R21, PT, PT, R21, 0x8, RZ ;  /* 0x0000000815157810 */ /* 0x000fe40007ffe0ff */
[CC--:B------:R-:W-:Y:S02]  /*0800*/  FSETP.GEU.AND P0, PT, R18.reuse, R7.reuse, PT ;  /* 0x000000071200720b */ /* 0x0c0fe40003f0e000 */
[C---:B------:R-:W-:Y:S02]  /*0810*/  ISETP.NE.AND P1, PT, R21.reuse, UR5, PT ;  /* 0x0000000515007c0c */ /* 0x040fe4000bf25270 */
[----:B------:R-:W-:Y:S02]  /*0820*/  FSEL R25, R18, R7, !P0 ;  /* 0x0000000712197208 */ /* 0x000fe40004000000 */
[----:B------:R-:W-:-:S09]  /*0830*/  SEL R2, R21, R2, !P0 ;  /* 0x0000000215027207 */ /* 0x000fd20004000000 */
[----:B------:R-:W-:Y:S05]  /*0840*/  @P1 BRA `(.L_x_15) ;  /* 0xfffffff800b41947 */ /* 0x000fea000383ffff */
[----:B------:R-:W-:-:S07]  /*0850*/  IADD3 R21, PT, PT, R21, 0x1, RZ ;  /* 0x0000000115157810 */ /* 0x000fce0007ffe0ff */
.L_x_14:
[----:B------:R-:W-:-:S09]  /*0860*/  UISETP.NE.AND UP0, UPT, UR6, URZ, UPT ;  /* 0x000000ff0600728c */ /* 0x000fd2000bf05270 */
[----:B------:R-:W-:Y:S05]  /*0870*/  BRA.U !UP0, `(.L_x_13) ;  /* 0x00000005088c7547 */ /* 0x000fea000b800000 */
[----:B------:R-:W-:Y:S02]  /*0880*/  UISETP.GE.U32.AND UP0, UPT, UR6, 0x4, UPT ;  /* 0x000000040600788c */ /* 0x000fe4000bf06070 */
[----:B------:R-:W-:-:S04]  /*0890*/  ULOP3.LUT UR5, UR4, 0x3, URZ, 0xc0, !UPT ;  /* 0x0000000304057892 */ /* 0x000fc8000f8ec0ff */
[----:B------:R-:W-:-:S03]  /*08a0*/  UISETP.NE.AND UP1, UPT, UR5, URZ, UPT ;  /* 0x000000ff0500728c */ /* 0x000fc6000bf25270 */
[----:B------:R-:W-:Y:S08]  /*08b0*/  BRA.U !UP0, `(.L_x_16) ;  /* 0x0000000108c87547 */ /* 0x000ff0000b800000 */
[----:B------:R-:W-:-:S05]  /*08c0*/  IMAD R9, R21, 0xc, R0 ;  /* 0x0000000c15097824 */ /* 0x000fca00078e0200 */
[----:B------:R-:W0:Y:S04]  /*08d0*/  LDS R11, [R9+0x4] ;  /* 0x00000400090b7984 */ /* 0x000e280000000800 */
[----:B------:R-:W1:Y:S04]  /*08e0*/  LDS R14, [R9] ;  /* 0x00000000090e7984 */ /* 0x000e680000000800 */
[----:B------:R-:W2:Y:S04]  /*08f0*/  LDS R13, [R9+0x10] ;  /* 0x00001000090d7984 */ /* 0x000ea80000000800 */
[----:B------:R-:W3:Y:S04]  /*0900*/  LDS R16, [R9+0x8] ;  /* 0x0000080009107984 */ /* 0x000ee80000000800 */
[----:B------:R-:W4:Y:S04]  /*0910*/  LDS R18, [R9+0xc] ;  /* 0x00000c0009127984 */ /* 0x000f280000000800 */
[----:B------:R-:W5:Y:S04]  /*0920*/  LDS R7, [R9+0x1c] ;  /* 0x00001c0009077984 */ /* 0x000f680000000800 */
[----:B------:R-:W5:Y:S04]  /*0930*/  LDS R12, [R9+0x14] ;  /* 0x00001400090c7984 */ /* 0x000f680000000800 */
[----:B------:R-:W5:Y:S04]  /*0940*/  LDS R10, [R9+0x18] ;  /* 0x00001800090a7984 */ /* 0x000f680000000800 */
[----:B------:R-:W5:Y:S04]  /*0950*/  LDS R5, [R9+0x28] ;  /* 0x0000280009057984 */ /* 0x000f680000000800 */
[----:B------:R-:W5:Y:S04]  /*0960*/  LDS R4, [R9+0x20] ;  /* 0x0000200009047984 */ /* 0x000f680000000800 */
[----:B------:R-:W5:Y:S01]  /*0970*/  LDS R6, [R9+0x24] ;  /* 0x0000240009067984 */ /* 0x000f620000000800 */
[----:B0-----:R-:W-:-:S03]  /*0980*/  FADD R11, -R22, R11 ;  /* 0x0000000b160b7221 */ /* 0x001fc60000000100 */
[----:B------:R-:W0:Y:S01]  /*0990*/  LDS R8, [R9+0x2c] ;  /* 0x00002c0009087984 */ /* 0x000e220000000800 */
[----:B-1----:R-:W-:Y:S01]  /*09a0*/  FADD R14, -R23, R14 ;  /* 0x0000000e170e7221 */ /* 0x002fe20000000100 */
[----:B------:R-:W-:Y:S01]  /*09b0*/  FMUL R11, R11, R11 ;  /* 0x0000000b0b0b7220 */ /* 0x000fe20000400000 */
[----:B--2---:R-:W-:-:S03]  /*09c0*/  FADD R13, -R22, R13 ;  /* 0x0000000d160d7221 */ /* 0x004fc60000000100 */
[----:B------:R-:W-:Y:S01]  /*09d0*/  FFMA R11, R14, R14, R11 ;  /* 0x0000000e0e0b7223 */ /* 0x000fe2000000000b */
[----:B---3--:R-:W-:Y:S01]  /*09e0*/  FADD R16, -R3, R16 ;  /* 0x0000001003107221 */ /* 0x008fe20000000100 */
[----:B------:R-:W-:Y:S01]  /*09f0*/  FMUL R13, R13, R13 ;  /* 0x0000000d0d0d7220 */ /* 0x000fe20000400000 */
[----:B----4-:R-:W-:Y:S02]  /*0a00*/  FADD R18, -R23, R18 ;  /* 0x0000001217127221 */ /* 0x010fe40000000100 */
[----:B------:R-:W-:Y:S02]  /*0a10*/  FFMA R16, R16, R16, R11 ;  /* 0x0000001010107223 */ /* 0x000fe4000000000b */
[----:B------:R-:W-:Y:S01]  /*0a20*/  FFMA R13, R18, R18, R13 ;  /* 0x00000012120d7223 */ /* 0x000fe2000000000d */
[----:B-----5:R-:W-:Y:S02]  /*0a30*/  FADD R7, -R22, R7 ;  /* 0x0000000716077221 */ /* 0x020fe40000000100 */
[----:B------:R-:W-:Y:S01]  /*0a40*/  FSETP.GEU.AND P0, PT, R16, R25, PT ;  /* 0x000000191000720b */ /* 0x000fe20003f0e000 */
[----:B------:R-:W-:Y:S01]  /*0a50*/  FADD R12, -R3, R12 ;  /* 0x0000000c030c7221 */ /* 0x000fe20000000100 */
[----:B------:R-:W-:-:S02]  /*0a60*/  FMUL R7, R7, R7 ;  /* 0x0000000707077220 */ /* 0x000fc40000400000 */
[----:B------:R-:W-:Y:S01]  /*0a70*/  FSEL R16, R16, R25, !P0 ;  /* 0x0000001910107208 */ /* 0x000fe20004000000 */
[----:B------:R-:W-:Y:S01]  /*0a80*/  FADD R10, -R23, R10 ;  /* 0x0000000a170a7221 */ /* 0x000fe20000000100 */
[----:B------:R-:W-:Y:S01]  /*0a90*/  FFMA R13, R12, R12, R13 ;  /* 0x0000000c0c0d7223 */ /* 0x000fe2000000000d */
[----:B------:R-:W-:Y:S02]  /*0aa0*/  SEL R2, R21, R2, !P0 ;  /* 0x0000000215027207 */ /* 0x000fe40004000000 */
[----:B------:R-:W-:Y:S01]  /*0ab0*/  FFMA R7, R10, R10, R7 ;  /* 0x0000000a0a077223 */ /* 0x000fe20000000007 */
[----:B------:R-:W-:Y:S01]  /*0ac0*/  FADD R5, -R22, R5 ;  /* 0x0000000516057221 */ /* 0x000fe20000000100 */
[-C--:B------:R-:W-:Y:S01]  /*0ad0*/  FSETP.GEU.AND P1, PT, R13, R16.reuse, PT ;  /* 0x000000100d00720b */ /* 0x080fe20003f2e000 */
[----:B------:R-:W-:Y:S02]  /*0ae0*/  FADD R4, -R3, R4 ;  /* 0x0000000403047221 */ /* 0x000fe40000000100 */
[----:B------:R-:W-:Y:S01]  /*0af0*/  FMUL R5, R5, R5 ;  /* 0x0000000505057220 */ /* 0x000fe20000400000 */
[----:B------:R-:W-:Y:S01]  /*0b00*/  FSEL R13, R13, R16, !P1 ;  /* 0x000000100d0d7208 */ /* 0x000fe20004800000 */
[----:B------:R-:W-:Y:S01]  /*0b10*/  FADD R6, -R23, R6 ;  /* 0x0000000617067221 */ /* 0x000fe20000000100 */
[----:B------:R-:W-:-:S03]  /*0b20*/  FFMA R4, R4, R4, R7 ;  /* 0x0000000404047223 */ /* 0x000fc60000000007 */
[----:B------:R-:W-:Y:S01]  /*0b30*/  FFMA R5, R6, R6, R5 ;  /* 0x0000000606057223 */ /* 0x000fe20000000005 */
[----:B0-----:R-:W-:Y:S01]  /*0b40*/  FADD R8, -R3, R8 ;  /* 0x0000000803087221 */ /* 0x001fe20000000100 */
[-C--:B------:R-:W-:Y:S02]  /*0b50*/  FSETP.GEU.AND P2, PT, R4, R13.reuse, PT ;  /* 0x0000000d0400720b */ /* 0x080fe40003f4e000 */
[----:B------:R-:W-:Y:S01]  /*0b60*/  @!P1 IADD3 R2, PT, PT, R21, 0x1, RZ ;  /* 0x0000000115029810 */ /* 0x000fe20007ffe0ff */
[----:B------:R-:W-:Y:S01]  /*0b70*/  FFMA R5, R8, R8, R5 ;  /* 0x0000000808057223 */ /* 0x000fe20000000005 */
[----:B------:R-:W-:-:S04]  /*0b80*/  FSEL R4, R4, R13, !P2 ;  /* 0x0000000d04047208 */ /* 0x000fc80005000000 */
[----:B------:R-:W-:-:S04]  /*0b90*/  FSETP.GEU.AND P3, PT, R5, R4, PT ;  /* 0x000000040500720b */ /* 0x000fc80003f6e000 */
[----:B------:R-:W-:Y:S02]  /*0ba0*/  FSEL R25, R5, R4, !P3 ;  /* 0x0000000405197208 */ /* 0x000fe40005800000 */
[----:B------:R-:W-:-:S07]  /*0bb0*/  @!P2 IADD3 R2, PT, PT, R21, 0x2, RZ ;  /* 0x000000021502a810 */ /* 0x000fce0007ffe0ff */
[C---:B------:R-:W-:Y:S02]  /*0bc0*/  @!P3 IADD3 R2, PT, PT, R21.reuse, 0x3, RZ ;  /* 0x000000031502b810 */ /* 0x040fe40007ffe0ff */
[----:B------:R-:W-:-:S07]  /*0bd0*/  IADD3 R21, PT, PT, R21, 0x4, RZ ;  /* 0x0000000415157810 */ /* 0x000fce0007ffe0ff */
.L_x_16:
[----:B------:R-:W-:Y:S05]  /*0be0*/  BRA.U !UP1, `(.L_x_13) ;  /* 0x0000000109b07547 */ /* 0x000fea000b800000 */
[----:B------:R-:W-:Y:S02]  /*0bf0*/  UISETP.NE.AND UP0, UPT, UR5, 0x1, UPT ;  /* 0x000000010500788c */ /* 0x000fe4000bf05270 */
[----:B------:R-:W-:-:S04]  /*0c00*/  ULOP3.LUT UR4, UR4, 0x1, URZ, 0xc0, !UPT ;  /* 0x0000000104047892 */ /* 0x000fc8000f8ec0ff */
[----:B------:R-:W-:-:S03]  /*0c10*/  UISETP.NE.U32.AND UP1, UPT, UR4, 0x1, UPT ;  /* 0x000000010400788c */ /* 0x000fc6000bf25070 */
[----:B------:R-:W-:Y:S08]  /*0c20*/  BRA.U !UP0, `(.L_x_17) ;  /* 0x0000000108687547 */ /* 0x000ff0000b800000 */
[----:B------:R-:W-:-:S05]  /*0c30*/  IMAD R4, R21, 0xc, R0 ;  /* 0x0000000c15047824 */ /* 0x000fca00078e0200 */
[----:B------:R-:W0:Y:S04]  /*0c40*/  LDS R5, [R4+0x4] ;  /* 0x0000040004057984 */ /* 0x000e280000000800 */
[----:B------:R-:W1:Y:S04]  /*0c50*/  LDS R6, [R4] ;  /* 0x0000000004067984 */ /* 0x000e680000000800 */
[----:B------:R-:W2:Y:S04]  /*0c60*/  LDS R8, [R4+0x8] ;  /* 0x0000080004087984 */ /* 0x000ea80000000800 */
[----:B------:R-:W3:Y:S04]  /*0c70*/  LDS R7, [R4+0x10] ;  /* 0x0000100004077984 */ /* 0x000ee80000000800 */
[----:B------:R-:W4:Y:S04]  /*0c80*/  LDS R10, [R4+0xc] ;  /* 0x00000c00040a7984 */ /* 0x000f280000000800 */
[----:B------:R-:W5:Y:S01]  /*0c90*/  LDS R12, [R4+0x14] ;  /* 0x00001400040c7984 */ /* 0x000f620000000800 */
[----:B0-----:R-:W-:Y:S01]  /*0ca0*/  FADD R5, -R22, R5 ;  /* 0x0000000516057221 */ /* 0x001fe20000000100 */
[----:B-1----:R-:W-:-:S03]  /*0cb0*/  FADD R6, -R23, R6 ;  /* 0x0000000617067221 */ /* 0x002fc60000000100 */
[----:B------:R-:W-:Y:S01]  /*0cc0*/  FMUL R5, R5, R5 ;  /* 0x0000000505057220 */ /* 0x000fe20000400000 */
[----:B--2---:R-:W-:-:S03]  /*0cd0*/  FADD R8, -R3, R8 ;  /* 0x0000000803087221 */ /* 0x004fc60000000100 */
[----:B------:R-:W-:Y:S01]  /*0ce0*/  FFMA R5, R6, R6, R5 ;  /* 0x0000000606057223 */ /* 0x000fe20000000005 */
[----:B---3--:R-:W-:-:S03]  /*0cf0*/  FADD R7, -R22, R7 ;  /* 0x0000000716077221 */ /* 0x008fc60000000100 */
[----:B------:R-:W-:Y:S01]  /*0d00*/  FFMA R8, R8, R8, R5 ;  /* 0x0000000808087223 */ /* 0x000fe20000000005 */
[----:B----4-:R-:W-:Y:S01]  /*0d10*/  FADD R10, -R23, R10 ;  /* 0x0000000a170a7221 */ /* 0x010fe20000000100 */
[----:B------:R-:W-:-:S03]  /*0d20*/  FMUL R7, R7, R7 ;  /* 0x0000000707077220 */ /* 0x000fc60000400000 */
[-C--:B------:R-:W-:Y:S01]  /*0d30*/  FSETP.GEU.AND P0, PT, R8, R25.reuse, PT ;  /* 0x000000190800720b */ /* 0x080fe20003f0e000 */
[----:B-----5:R-:W-:Y:S01]  /*0d40*/  FADD R12, -R3, R12 ;  /* 0x0000000c030c7221 */ /* 0x020fe20000000100 */
[----:B------:R-:W-:Y:S02]  /*0d50*/  FFMA R7, R10, R10, R7 ;  /* 0x0000000a0a077223 */ /* 0x000fe40000000007 */
[----:B------:R-:W-:Y:S02]  /*0d60*/  FSEL R25, R8, R25, !P0 ;  /* 0x0000001908197208 */ /* 0x000fe40004000000 */
[----:B------:R-:W-:Y:S01]  /*0d70*/  SEL R2, R21, R2, !P0 ;  /* 0x0000000215027207 */ /* 0x000fe20004000000 */
[----:B------:R-:W-:-:S05]  /*0d80*/  FFMA R12, R12, R12, R7 ;  /* 0x0000000c0c0c7223 */ /* 0x000fca0000000007 */
[----:B------:R-:W-:-:S04]  /*0d90*/  FSETP.GEU.AND P1, PT, R12, R25, PT ;  /* 0x000000190c00720b */ /* 0x000fc80003f2e000 */
[----:B------:R-:W-:-:S09]  /*0da0*/  FSEL R25, R12, R25, !P1 ;  /* 0x000000190c197208 */ /* 0x000fd20004800000 */
[C---:B------:R-:W-:Y:S02]  /*0db0*/  @!P1 IADD3 R2, PT, PT, R21.reuse, 0x1, RZ ;  /* 0x0000000115029810 */ /* 0x040fe40007ffe0ff */
[----:B------:R-:W-:-:S07]  /*0dc0*/  IADD3 R21, PT, PT, R21, 0x2, RZ ;  /* 0x0000000215157810 */ /* 0x000fce0007ffe0ff */
.L_x_17:
[----:B------:R-:W-:Y:S05]  /*0dd0*/  BRA.U UP1, `(.L_x_13) ;  /* 0x0000000101347547 */ /* 0x000fea000b800000 */
[----:B------:R-:W-:-:S05]  /*0de0*/  IMAD R0, R21, 0xc, R0 ;  /* 0x0000000c15007824 */ /* 0x000fca00078e0200 */
[----:B------:R-:W0:Y:S04]  /*0df0*/  LDS R5, [R0+0x4] ;  /* 0x0000040000057984 */ /* 0x000e280000000800 */
[----:B------:R-:W1:Y:S04]  /*0e00*/  LDS R4, [R0] ;  /* 0x0000000000047984 */ /* 0x000e680000000800 */
[----:B------:R-:W2:Y:S01]  /*0e10*/  LDS R6, [R0+0x8] ;  /* 0x0000080000067984 */ /* 0x000ea20000000800 */
[----:B0-----:R-:W-:Y:S01]  /*0e20*/  FADD R5, -R22, R5 ;  /* 0x0000000516057221 */ /* 0x001fe20000000100 */
[----:B-1----:R-:W-:-:S03]  /*0e30*/  FADD R4, -R23, R4 ;  /* 0x0000000417047221 */ /* 0x002fc60000000100 */
[----:B------:R-:W-:Y:S01]  /*0e40*/  FMUL R5, R5, R5 ;  /* 0x0000000505057220 */ /* 0x000fe20000400000 */
[----:B--2---:R-:W-:-:S03]  /*0e50*/  FADD R6, -R3, R6 ;  /* 0x0000000603067221 */ /* 0x004fc60000000100 */
[----:B------:R-:W-:-:S04]  /*0e60*/  FFMA R5, R4, R4, R5 ;  /* 0x0000000404057223 */ /* 0x000fc80000000005 */
[----:B------:R-:W-:-:S05]  /*0e70*/  FFMA R6, R6, R6, R5 ;  /* 0x0000000606067223 */ /* 0x000fca0000000005 */
[----:B------:R-:W-:-:S04]  /*0e80*/  FSETP.GEU.AND P0, PT, R6, R25, PT ;  /* 0x000000190600720b */ /* 0x000fc80003f0e000 */
[----:B------:R-:W-:Y:S02]  /*0e90*/  SEL R2, R21, R2, !P0 ;  /* 0x0000000215027207 */ /* 0x000fe40004000000 */
[----:B------:R-:W-:-:S07]  /*0ea0*/  FSEL R25, R6, R25, !P0 ;  /* 0x0000001906197208 */ /* 0x000fce0004000000 */
.L_x_13:
[----:B------:R-:W0:Y:S08]  /*0eb0*/  LDC.64 R4, c[0x0][0x3a0] ;  /* 0x0000e800ff047b82 */ /* 0x000e300000000a00 */
[----:B------:R-:W1:Y:S01]  /*0ec0*/  LDC.64 R6, c[0x0][0x3a8] ;  /* 0x0000ea00ff067b82 */ /* 0x000e620000000a00 */
[----:B0-----:R-:W-:-:S05]  /*0ed0*/  IMAD.WIDE.U32 R4, R24, 0x4, R4 ;  /* 0x0000000418047825 */ /* 0x001fca00078e0004 */
[----:B------:R-:W-:Y:S01]  /*0ee0*/  STG.E desc[UR8][R4.64], R2 ;  /* 0x0000000204007986 */ /* 0x000fe2000c101908 */
[----:B-1----:R-:W-:-:S05]  /*0ef0*/  IMAD.WIDE.U32 R6, R24, 0x4, R6 ;  /* 0x0000000418067825 */ /* 0x002fca00078e0006 */
[----:B------:R-:W-:Y:S01]  /*0f00*/  STG.E desc[UR8][R6.64], R25 ;  /* 0x0000001906007986 */ /* 0x000fe2000c101908 */
[----:B------:R-:W-:Y:S05]  /*0f10*/  EXIT ;  /* 0x000000000000794d */ /* 0x000fea0003800000 */
.L_x_18:
        /* <DEDUP_REMOVED lines=14> */
.L_x_28:


//--------------------- .text._Z20kmeans__paint_kernelP6float3jfff --------------------------
	.section	.text._Z20kmeans__paint_kernelP6float3jfff,"ax",@progbits
	.align	128
        .global         _Z20kmeans__paint_kernelP6float3jfff
        .type           _Z20kmeans__paint_kernelP6float3jfff,@function
        .size           _Z20kmeans__paint_kernelP6float3jfff,(.L_x_29 - _Z20kmeans__paint_kernelP6float3jfff)
        .other          _Z20kmeans__paint_kernelP6float3jfff,@"STO_CUDA_ENTRY STV_DEFAULT"
_Z20kmeans__paint_kernelP6float3jfff:
.text._Z20kmeans__paint_kernelP6float3jfff:
        /* <DEDUP_REMOVED lines=10> */
[----:B------:R-:W1:Y:S08]  /*00a0*/  LDC R7, c[0x0][0x38c] ;  /* 0x0000e300ff077b82 */ /* 0x000e700000000800 */
[----:B------:R-:W2:Y:S01]  /*00b0*/  LDC.64 R8, c[0x0][0x390] ;  /* 0x0000e400ff087b82 */ /* 0x000ea20000000a00 */
[----:B0-----:R-:W-:-:S05]  /*00c0*/  IMAD.WIDE.U32 R2, R5, 0xc, R2 ;  /* 0x0000000c05027825 */ /* 0x001fca00078e0002 */
[----:B-1----:R-:W-:Y:S04]  /*00d0*/  STG.E desc[UR4][R2.64], R7 ;  /* 0x0000000702007986 */ /* 0x002fe8000c101904 */
[----:B--2---:R-:W-:Y:S04]  /*00e0*/  STG.E desc[UR4][R2.64+0x4], R8 ;  /* 0x0000040802007986 */ /* 0x004fe8000c101904 */
[----:B------:R-:W-:Y:S01]  /*00f0*/  STG.E desc[UR4][R2.64+0x8], R9 ;  /* 0x0000080902007986 */ /* 0x000fe2000c101904 */
[----:B------:R-:W-:Y:S05]  /*0100*/  EXIT ;  /* 0x000000000000794d */ /* 0x000fea0003800000 */
.L_x_19:
        /* <DEDUP_REMOVED lines=15> */
.L_x_29:


//--------------------- .text._Z24kmeans__randomize_kernelP6float3jPjfff --------------------------
	.section	.text._Z24kmeans__randomize_kernelP6float3jPjfff,"ax",@progbits
	.align	128
        .global         _Z24kmeans__randomize_kernelP6float3jPjfff
        .type           _Z24kmeans__randomize_kernelP6float3jPjfff,@function
        .size           _Z24kmeans__randomize_kernelP6float3jPjfff,(.L_x_30 - _Z24kmeans__randomize_kernelP6float3jPjfff)
        .other          _Z24kmeans__randomize_kernelP6float3jPjfff,@"STO_CUDA_ENTRY STV_DEFAULT"
_Z24kmeans__randomize_kernelP6float3jPjfff:
.text._Z24kmeans__randomize_kernelP6float3jPjfff:
[----:B------:R-:W-:Y:S08]  /*0000*/  LDC R1, c[0x0][0x37c] ;  /* 0x0000df00ff017b82 */ /* 0x000ff00000000800 */
[----:B------:R-:W0:Y:S01]  /*0010*/  LDC.64 R2, c[0x0][0x390] ;  /* 0x0000e400ff027b82 */ /* 0x000e220000000a00 */
[----:B------:R-:W0:Y:S01]  /*0020*/  LDCU.64 UR4, c[0x0][0x358] ;  /* 0x00006b00ff0477ac */ /* 0x000e220008000a00 */
[----:B------:R-:W1:Y:S01]  /*0030*/  S2R R7, SR_TID.X ;  /* 0x0000000000077919 */ /* 0x000e620000002100 */
[----:B------:R-:W2:Y:S05]  /*0040*/  LDCU UR7, c[0x0][0x388] ;  /* 0x00007100ff0777ac */ /* 0x000eaa0008000800 */
[----:B------:R-:W1:Y:S01]  /*0050*/  S2UR UR6, SR_CTAID.X ;  /* 0x00000000000679c3 */ /* 0x000e620000002500 */
[----:B------:R-:W3:Y:S01]  /*0060*/  LDCU UR10, c[0x0][0x3a0] ;  /* 0x00007400ff0a77ac */ /* 0x000ee20008000800 */
[----:B------:R-:W4:Y:S01]  /*0070*/  LDCU.64 UR8, c[0x0][0x398] ;  /* 0x00007300ff0877ac */ /* 0x000f220008000a00 */
[----:B0-----:R-:W5:Y:S05]  /*0080*/  LDG.E R5, desc[UR4][R2.64] ;  /* 0x0000000402057981 */ /* 0x001f6a000c1e1900 */
[----:B------:R-:W1:Y:S01]  /*0090*/  LDC R6, c[0x0][0x360] ;  /* 0x0000d800ff067b82 */ /* 0x000e620000000800 */
[----:B------:R-:W-:Y:S01]  /*00a0*/  BSSY.RECONVERGENT B0, `(.L_x_20) ;  /* 0x0000022000007945 */ /* 0x000fe20003800200 */
[----:B-1----:R-:W-:-:S05]  /*00b0*/  IMAD R0, R6, UR6, R7 ;  /* 0x0000000606007c24 */ /* 0x002fca000f8e0207 */
[C---:B--2---:R-:W-:Y:S02]  /*00c0*/  ISETP.GE.U32.AND P1, PT, R0.reuse, UR7, PT ;  /* 0x0000000700007c0c */ /* 0x044fe4000bf26070 */
[C---:B------:R-:W-:Y:S02]  /*00d0*/  IADD3 R4, PT, PT, R0.reuse, 0x29a, RZ ;  /* 0x0000029a00047810 */ /* 0x040fe40007ffe0ff */
[----:B------:R-:W-:Y:S02]  /*00e0*/  ISETP.NE.AND P0, PT, R0, RZ, PT ;  /* 0x000000ff0000720c */ /* 0x000fe40003f05270 */
[----:B-----5:R-:W-:-:S05]  /*00f0*/  LOP3.LUT R5, R5, R0, RZ, 0x3c, !PT ;  /* 0x0000000005057212 */ /* 0x020fca00078e3cff */
[----:B------:R-:W-:Y:S02]  /*0100*/  IMAD R9, R4, R5, RZ ;  /* 0x0000000504097224 */ /* 0x000fe400078e02ff */
[----:B---34-:R-:W-:Y:S05]  /*0110*/  @P1 BRA `(.L_x_21) ;  /* 0x0000000000681947 */ /* 0x018fea0003800000 */
[----:B------:R-:W0:Y:S01]  /*0120*/  LDC.64 R4, c[0x0][0x380] ;  /* 0x0000e000ff047b82 */ /* 0x000e220000000a00 */
[----:B------:R-:W1:Y:S01]  /*0130*/  LDCU UR6, c[0x0][0x370] ;  /* 0x00006e00ff0677ac */ /* 0x000e620008000800 */
[----:B------:R-:W-:Y:S01]  /*0140*/  MOV R11, R0 ;  /* 0x00000000000b7202 */ /* 0x000fe20000000f00 */
[----:B-1----:R-:W-:-:S07]  /*0150*/  IMAD R0, R6, UR6, RZ ;  /* 0x0000000606007c24 */ /* 0x002fce000f8e02ff */
.L_x_22:
[----:B-1----:R-:W-:Y:S01]  /*0160*/  HFMA2 R6, -RZ, RZ, 2.062320709228515625e-05, 24.828125 ;  /* 0x015a4e35ff067431 */ /* 0x002fe200000001ff */
[----:B------:R-:W-:Y:S01]  /*0170*/  MOV R8, 0x7f2856f9 ;  /* 0x7f2856f900087802 */ /* 0x000fe20000000f00 */
[----:B------:R-:W-:-:S04]  /*0180*/  HFMA2 R10, -RZ, RZ, 0.049896240234375, -483.25 ;  /* 0x2a63df8dff0a7431 */ /* 0x000fc800000001ff */
[C---:B------:R-:W-:Y:S02]  /*0190*/  IMAD R7, R9.reuse, R8, 0x15a4e36 ;  /* 0x015a4e3609077424 */ /* 0x040fe400078e0208 */
[----:B------:R-:W-:-:S03]  /*01a0*/  IMAD R6, R9, R6, 0x1 ;  /* 0x0000000109067424 */ /* 0x000fc600078e0206 */
[----:B------:R-:W-:Y:S01]  /*01b0*/  I2FP.F32.U32 R7, R7 ;  /* 0x0000000700077245 */ /* 0x000fe20000201000 */
[----:B------:R-:W-:Y:S01]  /*01c0*/  IMAD R9, R9, R10, -0x7f7d5ad1 ;  /* 0x8082a52f09097424 */ /* 0x000fe200078e020a */
[----:B------:R-:W-:-:S03]  /*01d0*/  I2FP.F32.U32 R6, R6 ;  /* 0x0000000600067245 */ /* 0x000fc60000201000 */
[----:B------:R-:W-:Y:S01]  /*01e0*/  FMUL R10, R7, UR9 ;  /* 0x00000009070a7c20 */ /* 0x000fe20008400000 */
[----:B------:R-:W-:Y:S01]  /*01f0*/  I2FP.F32.U32 R12, R9 ;  /* 0x00000009000c7245 */ /* 0x000fe20000201000 */
[----:B------:R-:W-:Y:S01]  /*0200*/  FMUL R8, R6, UR8 ;  /* 0x0000000806087c20 */ /* 0x000fe20008400000 */
[----:B0-----:R-:W-:-:S04]  /*0210*/  IMAD.WIDE.U32 R6, R11, 0xc, R4 ;  /* 0x0000000c0b067825 */ /* 0x001fc800078e0004 */
[----:B------:R-:W-:Y:S01]  /*0220*/  FMUL R12, R12, UR10 ;  /* 0x0000000a0c0c7c20 */ /* 0x000fe20008400000 */
[----:B------:R-:W-:Y:S01]  /*0230*/  FMUL R15, R10, 2.3283064365386962891e-10 ;  /* 0x2f8000000a0f7820 */ /* 0x000fe20000400000 */
[----:B------:R-:W-:Y:S01]  /*0240*/  FMUL R13, R8, 2.3283064365386962891e-10 ;  /* 0x2f800000080d7820 */ /* 0x000fe20000400000 */
[----:B------:R-:W-:Y:S01]  /*0250*/  IADD3 R11, PT, PT, R0, R11, RZ ;  /* 0x0000000b000b7210 */ /* 0x000fe20007ffe0ff */
[----:B------:R-:W-:Y:S02]  /*0260*/  FMUL R17, R12, 2.3283064365386962891e-10 ;  /* 0x2f8000000c117820 */ /* 0x000fe40000400000 */
[----:B------:R1:W-:Y:S01]  /*0270*/  STG.E desc[UR4][R6.64+0x4], R15 ;  /* 0x0000040f06007986 */ /* 0x0003e2000c101904 */
[----:B------:R-:W-:-:S03]  /*0280*/  ISETP.GE.U32.AND P1, PT, R11, UR7, PT ;  /* 0x000000070b007c0c */ /* 0x000fc6000bf26070 */
[----:B------:R1:W-:Y:S04]  /*0290*/  STG.E desc[UR4][R6.64], R13 ;  /* 0x0000000d06007986 */ /* 0x0003e8000c101904 */
[----:B------:R1:W-:Y:S06]  /*02a0*/  STG.E desc[UR4][R6.64+0x8], R17 ;  /* 0x0000081106007986 */ /* 0x0003ec000c101904 */
[----:B------:R-:W-:Y:S05]  /*02b0*/  @!P1 BRA `(.L_x_22) ;  /* 0xfffffffc00a89947 */ /* 0x000fea000383ffff */
.L_x_21:
[----:B------:R-:W-:Y:S05]  /*02c0*/  BSYNC.RECONVERGENT B0 ;  /* 0x0000000000007941 */ /* 0x000fea0003800200 */
.L_x_20:
[----:B------:R-:W-:Y:S05]  /*02d0*/  @P0 EXIT ;  /* 0x000000000000094d */ /* 0x000fea0003800000 */
[----:B------:R-:W-:Y:S01]  /*02e0*/  STG.E desc[UR4][R2.64], R9 ;  /* 0x0000000902007986 */ /* 0x000fe2000c101904 */
[----:B------:R-:W-:Y:S05]  /*02f0*/  EXIT ;  /* 0x000000000000794d */ /* 0x000fea0003800000 */
.L_x_23:
        /* <DEDUP_REMOVED lines=16> */
.L_x_30:


//--------------------- .nv.shared._Z24kmeans__calcerror_kernelPfjPjS_j --------------------------
	.section	.nv.shared._Z24kmeans__calcerror_kernelPfjPjS_j,"aw",@nobits
	.sectionflags	@""
	.align	16
	.zero		1024


//--------------------- .nv.shared.reserved.0     --------------------------
	.section	.nv.shared.reserved.0,"aw",@nobits
	.weak		__nv_reservedSMEM_offset_0_alias
	.size		__nv_reservedSMEM_offset_0_alias, 0, 64
	.other		__nv_reservedSMEM_offset_0_alias,@"STO_CUDA_RESERVED_SHARED STV_DEFAULT"
__nv_reservedSMEM_offset_0_alias:
	.zero		0
	.zero		64


//--------------------- .nv.shared._Z21kmeans__paint2_kernelPjP6float3jS_ --------------------------
	.section	.nv.shared._Z21kmeans__paint2_kernelPjP6float3jS_,"aw",@nobits
	.sectionflags	@""
	.align	16
	.zero		1024


//--------------------- .nv.shared._Z20kmeans__count_kernelPjS_jj --------------------------
	.section	.nv.shared._Z20kmeans__count_kernelPjS_jj,"aw",@nobits
	.sectionflags	@""
	.align	16
	.zero		1024


//--------------------- .nv.shared._Z22kmeans__prepare_kernelPjj --------------------------
	.section	.nv.shared._Z22kmeans__prepare_kernelPjj,"aw",@nobits
	.sectionflags	@""
	.align	16
	.zero		1024


//--------------------- .nv.shared._Z23kmeans__findbest_kerneljP6float3S0_jPjPf --------------------------
	.section	.nv.shared._Z23kmeans__findbest_kerneljP6float3S0_jPjPf,"aw",@nobits
	.sectionflags	@""
	.align	16
	.zero		1024


//--------------------- .nv.shared._Z20kmeans__paint_kernelP6float3jfff --------------------------
	.section	.nv.shared._Z20kmeans__paint_kernelP6float3jfff,"aw",@nobits
	.sectionflags	@""
	.align	16
	.zero		1024


//--------------------- .nv.shared._Z24kmeans__randomize_kernelP6float3jPjfff --------------------------
	.section	.nv.shared._Z24kmeans__randomize_kernelP6float3jPjfff,"aw",@nobits
	.sectionflags	@""
	.align	16
	.zero		1024


//--------------------- .nv.constant0._Z24kmeans__calcerror_kernelPfjPjS_j --------------------------
	.section	.nv.constant0._Z24kmeans__calcerror_kernelPfjPjS_j,"a",@progbits
	.sectionflags	@""
	.align	4
.nv.constant0._Z24kmeans__calcerror_kernelPfjPjS_j:
	.zero		932


//--------------------- .nv.constant0._Z21kmeans__paint2_kernelPjP6float3jS_ --------------------------
	.section	.nv.constant0._Z21kmeans__paint2_kernelPjP6float3jS_,"a",@progbits
	.sectionflags	@""
	.align	4
.nv.constant0._Z21kmeans__paint2_kernelPjP6float3jS_:
	.zero		928


//--------------------- .nv.constant0._Z20kmeans__count_kernelPjS_jj --------------------------
	.section	.nv.constant0._Z20kmeans__count_kernelPjS_jj,"a",@progbits
	.sectionflags	@""
	.align	4
.nv.constant0._Z20kmeans__count_kernelPjS_jj:
	.zero		920


//--------------------- .nv.constant0._Z22kmeans__prepare_kernelPjj --------------------------
	.section	.nv.constant0._Z22kmeans__prepare_kernelPjj,"a",@progbits
	.sectionflags	@""
	.align	4
.nv.constant0._Z22kmeans__prepare_kernelPjj:
	.zero		908


//--------------------- .nv.constant0._Z23kmeans__findbest_kerneljP6float3S0_jPjPf --------------------------
	.section	.nv.constant0._Z23kmeans__findbest_kerneljP6float3S0_jPjPf,"a",@progbits
	.sectionflags	@""
	.align	4
.nv.constant0._Z23kmeans__findbest_kerneljP6float3S0_jPjPf:
	.zero		944


//--------------------- .nv.constant0._Z20kmeans__paint_kernelP6float3jfff --------------------------
	.section	.nv.constant0._Z20kmeans__paint_kernelP6float3jfff,"a",@progbits
	.sectionflags	@""
	.align	4
.nv.constant0._Z20kmeans__paint_kernelP6float3jfff:
	.zero		920


//--------------------- .nv.constant0._Z24kmeans__randomize_kernelP6float3jPjfff --------------------------
	.section	.nv.constant0._Z24kmeans__randomize_kernelP6float3jPjfff,"a",@progbits
	.sectionflags	@""
	.align	4
.nv.constant0._Z24kmeans__randomize_kernelP6float3jPjfff:
	.zero		932


//--------------------- SYMBOLS --------------------------

	.type		.nv.reservedSmem.offset0,@object
	.size		.nv.reservedSmem.offset0,0x4
	.type		.nv.reservedSmem.cap,@object
	.size		.nv.reservedSmem.cap,0x4
